	.headerflags	@"EF_CUDA_TEXMODE_UNIFIED EF_CUDA_64BIT_ADDRESS EF_CUDA_SM86 EF_CUDA_VIRTUAL_SM(EF_CUDA_SM86)"
	.elftype	@"ET_EXEC"


//--------------------- .nv.info                  --------------------------
	.section	.nv.info,"",@"SHT_CUDA_INFO"
	.align	4


	//----- nvinfo : EIATTR_REGCOUNT
	.align		4
        /*0000*/ 	.byte	0x04, 0x2f
        /*0002*/ 	.short	(.L_1 - .L_0)
	.align		4
.L_0:
        /*0004*/ 	.word	index@(triton_mm)
        /*0008*/ 	.word	0x000000a8


	//----- nvinfo : EIATTR_MAX_STACK_SIZE
	.align		4
.L_1:
        /*000c*/ 	.byte	0x04, 0x23
        /*000e*/ 	.short	(.L_3 - .L_2)
	.align		4
.L_2:
        /*0010*/ 	.word	index@(triton_mm)
        /*0014*/ 	.word	0x00000000


	//----- nvinfo : EIATTR_MIN_STACK_SIZE
	.align		4
.L_3:
        /*0018*/ 	.byte	0x04, 0x12
        /*001a*/ 	.short	(.L_5 - .L_4)
	.align		4
.L_4:
        /*001c*/ 	.word	index@(triton_mm)
        /*0020*/ 	.word	0x00000008


	//----- nvinfo : EIATTR_FRAME_SIZE
	.align		4
.L_5:
        /*0024*/ 	.byte	0x04, 0x11
        /*0026*/ 	.short	(.L_7 - .L_6)
	.align		4
.L_6:
        /*0028*/ 	.word	index@(triton_mm)
        /*002c*/ 	.word	0x00000008
.L_7:


//--------------------- .nv.info.triton_mm        --------------------------
	.section	.nv.info.triton_mm,"",@"SHT_CUDA_INFO"
	.align	4


	//----- nvinfo : EIATTR_CUDA_API_VERSION
	.align		4
        /*0000*/ 	.byte	0x04, 0x37
        /*0002*/ 	.short	(.L_9 - .L_8)
.L_8:
        /*0004*/ 	.word	0x0000007b


	//----- nvinfo : EIATTR_SW2861232_WAR
	.align		4
.L_9:
        /*0008*/ 	.byte	0x01, 0x35
	.zero		2


	//----- nvinfo : EIATTR_PARAM_CBANK
	.align		4
        /*000c*/ 	.byte	0x04, 0x0a
        /*000e*/ 	.short	(.L_11 - .L_10)
	.align		4
.L_10:
        /*0010*/ 	.word	index@(.nv.constant0.triton_mm)
        /*0014*/ 	.short	0x0160
        /*0016*/ 	.short	0x001c


	//----- nvinfo : EIATTR_CBANK_PARAM_SIZE
	.align		4
.L_11:
        /*0018*/ 	.byte	0x03, 0x19
        /*001a*/ 	.short	0x001c


	//----- nvinfo : EIATTR_KPARAM_INFO
	.align		4
        /*001c*/ 	.byte	0x04, 0x17
        /*001e*/ 	.short	(.L_13 - .L_12)
.L_12:
        /*0020*/ 	.word	0x00000000
        /*0024*/ 	.short	0x0003
        /*0026*/ 	.short	0x0018
        /*0028*/ 	.byte	0x00, 0xf0, 0x11, 0x00


	//----- nvinfo : EIATTR_KPARAM_INFO
	.align		4
.L_13:
        /*002c*/ 	.byte	0x04, 0x17
        /*002e*/ 	.short	(.L_15 - .L_14)
.L_14:
        /*0030*/ 	.word	0x00000000
        /*0034*/ 	.short	0x0002
        /*0036*/ 	.short	0x0010
        /*0038*/ 	.byte	0x00, 0xf0, 0x21, 0x00


	//----- nvinfo : EIATTR_KPARAM_INFO
	.align		4
.L_15:
        /*003c*/ 	.byte	0x04, 0x17
        /*003e*/ 	.short	(.L_17 - .L_16)
.L_16:
        /*0040*/ 	.word	0x00000000
        /*0044*/ 	.short	0x0001
        /*0046*/ 	.short	0x0008
        /*0048*/ 	.byte	0x00, 0xf0, 0x21, 0x00


	//----- nvinfo : EIATTR_KPARAM_INFO
	.align		4
.L_17:
        /*004c*/ 	.byte	0x04, 0x17
        /*004e*/ 	.short	(.L_19 - .L_18)
.L_18:
        /*0050*/ 	.word	0x00000000
        /*0054*/ 	.short	0x0000
        /*0056*/ 	.short	0x0000
        /*0058*/ 	.byte	0x00, 0xf0, 0x21, 0x00


	//----- nvinfo : EIATTR_MAXREG_COUNT
	.align		4
.L_19:
        /*005c*/ 	.byte	0x03, 0x1b
        /*005e*/ 	.short	0x00ff


	//----- nvinfo : EIATTR_EXIT_INSTR_OFFSETS
	.align		4
        /*0060*/ 	.byte	0x04, 0x1c
        /*0062*/ 	.short	(.L_21 - .L_20)


	//   ....[0]....
.L_20:
        /*0064*/ 	.word	0x00000050


	//   ....[1]....
        /*0068*/ 	.word	0x0000aa60


	//   ....[2]....
        /*006c*/ 	.word	0x0000aab0


	//----- nvinfo : EIATTR_MAX_THREADS
	.align		4
.L_21:
        /*0070*/ 	.byte	0x04, 0x05
        /*0072*/ 	.short	(.L_23 - .L_22)
.L_22:
        /*0074*/ 	.word	0x00000080
        /*0078*/ 	.word	0x00000001
        /*007c*/ 	.word	0x00000001
.L_23:


//--------------------- .nv.rel.action            --------------------------
	.section	.nv.rel.action,"",@"SHT_CUDA_RELOCINFO"
	.align	8
	.sectionentsize	8
        /*0000*/ 	.byte	0x73, 0x00, 0x00, 0x00, 0x00, 0x00, 0x00, 0x00, 0x00, 0x00, 0x00, 0x11, 0x25, 0x00, 0x05, 0x36


//--------------------- .nv.constant0.triton_mm   --------------------------
	.section	.nv.constant0.triton_mm,"a",@progbits
	.align	4
.nv.constant0.triton_mm:
	.zero		380


//--------------------- .text.triton_mm           --------------------------
	.section	.text.triton_mm,"ax",@progbits
	.sectionflags	@"SHF_BARRIERS=1"
	.sectioninfo	@"SHI_REGISTERS=168"
	.align	128
        .global         triton_mm
        .type           triton_mm,@function
        .size           triton_mm,(.L_x_3 - triton_mm)
        .other          triton_mm,@"STO_CUDA_ENTRY STV_DEFAULT"
triton_mm:
.text.triton_mm:
[----:B------:R-:W-:-:S02]  /*0000*/  MOV R1, c[0x0][0x28] ;  /* 0x00000a0000017a02 */ /* 0x000fc40000000f00 */
[----:B------:R-:W-:Y:S02]  /*0010*/  MOV R0, c[0x0][0x178] ;  /* 0x00005e0000007a02 */ /* 0x000fe40000000f00 */
[----:B------:R-:W-:-:S03]  /*0020*/  IADD3 R1, R1, -0x8, RZ ;  /* 0xfffffff801017810 */ /* 0x000fc60007ffe0ff */
[----:B------:R-:W-:-:S05]  /*0030*/  IMAD R2, R0, 0x1900, RZ ;  /* 0x0000190000027824 */ /* 0x000fca00078e02ff */
[----:B------:R-:W-:-:S13]  /*0040*/  ISETP.NE.AND P0, PT, R2, RZ, PT ;  /* 0x000000ff0200720c */ /* 0x000fda0003f05270 */
[----:B------:R-:W-:Y:S05]  /*0050*/  @!P0 EXIT ;  /* 0x000000000000894d */ /* 0x000fea0003800000 */
[----:B------:R-:W1:Y:S01]  /*0060*/  S2R R11, SR_CTAID.X ;  /* 0x00000000000b7919 */ /* 0x000e620000002500 */
[----:B------:R-:W-:Y:S01]  /*0070*/  IMAD R0, R0, 0x32, RZ ;  /* 0x0000003200007824 */ /* 0x000fe200078e02ff */
[----:B------:R-:W-:Y:S01]  /*0080*/  ULDC.64 UR8, c[0x0][0x118] ;  /* 0x0000460000087ab9 */ /* 0x000fe20000000a00 */
[----:B------:R-:W-:Y:S01]  /*0090*/  MOV R131, 0x1 ;  /* 0x0000000100837802 */ /* 0x000fe20000000f00 */
[----:B------:R-:W2:Y:S01]  /*00a0*/  S2R R12, SR_TID.X ;  /* 0x00000000000c7919 */ /* 0x000ea20000002100 */
[----:B------:R-:W-:Y:S01]  /*00b0*/  MOV R136, 0xffffffe0 ;  /* 0xffffffe000887802 */ /* 0x000fe20000000f00 */
[----:B------:R-:W-:Y:S01]  /*00c0*/  CS2R R84, SRZ ;  /* 0x0000000000547805 */ /* 0x000fe2000001ff00 */
[----:B------:R-:W-:Y:S01]  /*00d0*/  IADD3 R2, R0, 0x3f, RZ ;  /* 0x0000003f00027810 */ /* 0x000fe20007ffe0ff */
[----:B------:R-:W-:Y:S01]  /*00e0*/  CS2R R86, SRZ ;  /* 0x0000000000567805 */ /* 0x000fe2000001ff00 */
[----:B------:R-:W-:Y:S01]  /*00f0*/  IABS R27, R0 ;  /* 0x00000000001b7213 */ /* 0x000fe20000000000 */
[----:B------:R-:W-:Y:S01]  /*0100*/  CS2R R80, SRZ ;  /* 0x0000000000507805 */ /* 0x000fe2000001ff00 */
[----:B------:R-:W-:Y:S01]  /*0110*/  SHF.R.S32.HI R3, RZ, 0x1f, R2 ;  /* 0x0000001fff037819 */ /* 0x000fe20000011402 */
[----:B------:R-:W-:Y:S01]  /*0120*/  CS2R R82, SRZ ;  /* 0x0000000000527805 */ /* 0x000fe2000001ff00 */
[----:B------:R-:W3:Y:S01]  /*0130*/  I2F.RP R9, R27 ;  /* 0x0000001b00097306 */ /* 0x000ee20000209400 */
[----:B------:R-:W-:Y:S01]  /*0140*/  CS2R R32, SRZ ;  /* 0x0000000000207805 */ /* 0x000fe2000001ff00 */
[----:B------:R-:W-:Y:S01]  /*0150*/  LEA.HI R3, R3, R2, RZ, 0x6 ;  /* 0x0000000203037211 */ /* 0x000fe200078f30ff */
[----:B------:R-:W-:Y:S01]  /*0160*/  CS2R R34, SRZ ;  /* 0x0000000000227805 */ /* 0x000fe2000001ff00 */
[----:B------:R-:W-:Y:S01]  /*0170*/  CS2R R36, SRZ ;  /* 0x0000000000247805 */ /* 0x000fe2000001ff00 */
[----:B------:R-:W-:Y:S01]  /*0180*/  CS2R R38, SRZ ;  /* 0x0000000000267805 */ /* 0x000fe2000001ff00 */
[----:B------:R-:W-:Y:S01]  /*0190*/  CS2R R40, SRZ ;  /* 0x0000000000287805 */ /* 0x000fe2000001ff00 */
[----:B------:R-:W-:Y:S01]  /*01a0*/  CS2R R42, SRZ ;  /* 0x00000000002a7805 */ /* 0x000fe2000001ff00 */
[----:B------:R-:W-:Y:S01]  /*01b0*/  CS2R R44, SRZ ;  /* 0x00000000002c7805 */ /* 0x000fe2000001ff00 */
[----:B------:R-:W-:Y:S01]  /*01c0*/  CS2R R46, SRZ ;  /* 0x00000000002e7805 */ /* 0x000fe2000001ff00 */
[----:B------:R-:W-:Y:S01]  /*01d0*/  CS2R R48, SRZ ;  /* 0x0000000000307805 */ /* 0x000fe2000001ff00 */
[----:B-1----:R-:W-:Y:S01]  /*01e0*/  SHF.R.S32.HI R4, RZ, 0x1f, R11 ;  /* 0x0000001fff047819 */ /* 0x002fe2000001140b */
[----:B------:R-:W-:Y:S01]  /*01f0*/  CS2R R50, SRZ ;  /* 0x0000000000327805 */ /* 0x000fe2000001ff00 */
[----:B------:R-:W-:Y:S01]  /*0200*/  ISETP.GE.AND P2, PT, R11, RZ, PT ;  /* 0x000000ff0b00720c */ /* 0x000fe20003f46270 */
[----:B------:R-:W-:Y:S01]  /*0210*/  CS2R R52, SRZ ;  /* 0x0000000000347805 */ /* 0x000fe2000001ff00 */
[-C--:B------:R-:W-:Y:S01]  /*0220*/  LEA.HI R4, R4, R11.reuse, RZ, 0x3 ;  /* 0x0000000b04047211 */ /* 0x080fe200078f18ff */
[----:B---3--:R-:W-:Y:S01]  /*0230*/  MUFU.RCP R9, R9 ;  /* 0x0000000900097308 */ /* 0x008fe20000001000 */
[----:B--2---:R-:W-:Y:S01]  /*0240*/  SHF.R.U32.HI R137, RZ, 0x5, R12 ;  /* 0x00000005ff897819 */ /* 0x004fe2000001160c */
[----:B------:R-:W-:Y:S01]  /*0250*/  CS2R R54, SRZ ;  /* 0x0000000000367805 */ /* 0x000fe2000001ff00 */
[----:B------:R-:W-:Y:S01]  /*0260*/  LOP3.LUT R4, R4, 0xfffffff8, RZ, 0xc0, !PT ;  /* 0xfffffff804047812 */ /* 0x000fe200078ec0ff */
[----:B------:R-:W-:Y:S01]  /*0270*/  CS2R R56, SRZ ;  /* 0x0000000000387805 */ /* 0x000fe2000001ff00 */
[----:B------:R-:W-:Y:S01]  /*0280*/  SGXT.U32 R137, R137, 0x2 ;  /* 0x000000028989781a */ /* 0x000fe20000000000 */
[----:B------:R-:W-:Y:S01]  /*0290*/  CS2R R58, SRZ ;  /* 0x00000000003a7805 */ /* 0x000fe2000001ff00 */
[----:B------:R-:W-:Y:S01]  /*02a0*/  LEA.HI.SX32 R3, R3, -R4, 0x1a ;  /* 0x8000000403037211 */ /* 0x000fe200078fd2ff */
[----:B------:R-:W-:Y:S01]  /*02b0*/  CS2R R60, SRZ ;  /* 0x00000000003c7805 */ /* 0x000fe2000001ff00 */
[----:B------:R-:W-:Y:S01]  /*02c0*/  IADD3 R8, -R4, R11, RZ ;  /* 0x0000000b04087210 */ /* 0x000fe20007ffe1ff */
[----:B------:R-:W-:Y:S01]  /*02d0*/  UMOV UR4, URZ ;  /* 0x0000003f00047c82 */ /* 0x000fe20008000000 */
[----:B------:R-:W-:Y:S01]  /*02e0*/  IMNMX R5, R3, 0x8, PT ;  /* 0x0000000803057817 */ /* 0x000fe20003800200 */
[----:B------:R-:W-:Y:S01]  /*02f0*/  UMOV UR6, URZ ;  /* 0x0000003f00067c82 */ /* 0x000fe20008000000 */
[----:B------:R-:W-:Y:S01]  /*0300*/  IABS R15, R8 ;  /* 0x00000008000f7213 */ /* 0x000fe20000000000 */
[----:B------:R-:W-:Y:S01]  /*0310*/  UMOV UR7, URZ ;  /* 0x0000003f00077c82 */ /* 0x000fe20008000000 */
[-C--:B------:R-:W-:Y:S01]  /*0320*/  IABS R13, R5.reuse ;  /* 0x00000005000d7213 */ /* 0x080fe20000000000 */
[----:B------:R-:W-:Y:S01]  /*0330*/  UMOV UR5, URZ ;  /* 0x0000003f00057c82 */ /* 0x000fe20008000000 */
[----:B------:R-:W-:-:S02]  /*0340*/  LOP3.LUT R8, R8, R5, RZ, 0x3c, !PT ;  /* 0x0000000508087212 */ /* 0x000fc400078e3cff */
[----:B------:R-:W1:Y:S02]  /*0350*/  I2F.RP R6, R13 ;  /* 0x0000000d00067306 */ /* 0x000e640000209400 */
[----:B------:R-:W-:-:S06]  /*0360*/  ISETP.GE.AND P4, PT, R8, RZ, PT ;  /* 0x000000ff0800720c */ /* 0x000fcc0003f86270 */
[----:B-1----:R-:W1:Y:S02]  /*0370*/  MUFU.RCP R6, R6 ;  /* 0x0000000600067308 */ /* 0x002e640000001000 */
[----:B-1----:R-:W-:Y:S02]  /*0380*/  IADD3 R2, R6, 0xffffffe, RZ ;  /* 0x0ffffffe06027810 */ /* 0x002fe40007ffe0ff */
[----:B------:R-:W-:-:S04]  /*0390*/  IABS R6, R11 ;  /* 0x0000000b00067213 */ /* 0x000fc80000000000 */
[----:B------:R1:W2:Y:S02]  /*03a0*/  F2I.FTZ.U32.TRUNC.NTZ R3, R2 ;  /* 0x0000000200037305 */ /* 0x0002a4000021f000 */
[----:B-1----:R-:W-:Y:S02]  /*03b0*/  MOV R2, RZ ;  /* 0x000000ff00027202 */ /* 0x002fe40000000f00 */
[----:B--2---:R-:W-:-:S05]  /*03c0*/  IADD3 R10, RZ, -R3, RZ ;  /* 0x80000003ff0a7210 */ /* 0x004fca0007ffe0ff */
[----:B------:R-:W-:Y:S01]  /*03d0*/  IMAD R7, R10, R13, RZ ;  /* 0x0000000d0a077224 */ /* 0x000fe200078e02ff */
[----:B------:R-:W-:-:S03]  /*03e0*/  IABS R10, R5 ;  /* 0x00000005000a7213 */ /* 0x000fc60000000000 */
[----:B------:R-:W-:Y:S01]  /*03f0*/  IMAD.HI.U32 R2, R3, R7, R2 ;  /* 0x0000000703027227 */ /* 0x000fe200078e0002 */
[----:B------:R-:W-:-:S05]  /*0400*/  IADD3 R10, RZ, -R10, RZ ;  /* 0x8000000aff0a7210 */ /* 0x000fca0007ffe0ff */
[----:B------:R-:W-:-:S04]  /*0410*/  IMAD.HI.U32 R3, R2, R6, RZ ;  /* 0x0000000602037227 */ /* 0x000fc800078e00ff */
[----:B------:R-:W-:-:S04]  /*0420*/  IMAD.HI.U32 R7, R2, R15, RZ ;  /* 0x0000000f02077227 */ /* 0x000fc800078e00ff */
[-C--:B------:R-:W-:Y:S01]  /*0430*/  IMAD R2, R3, R10.reuse, R6 ;  /* 0x0000000a03027224 */ /* 0x080fe200078e0206 */
[----:B------:R-:W-:Y:S01]  /*0440*/  IADD3 R3, R9, 0xffffffe, RZ ;  /* 0x0ffffffe09037810 */ /* 0x000fe20007ffe0ff */
[----:B------:R-:W-:-:S03]  /*0450*/  IMAD R6, R7, R10, R15 ;  /* 0x0000000a07067224 */ /* 0x000fc600078e020f */
[C---:B------:R-:W-:Y:S02]  /*0460*/  ISETP.GT.U32.AND P0, PT, R13.reuse, R2, PT ;  /* 0x000000020d00720c */ /* 0x040fe40003f04070 */
[----:B------:R-:W-:Y:S01]  /*0470*/  ISETP.GT.U32.AND P3, PT, R13, R6, PT ;  /* 0x000000060d00720c */ /* 0x000fe20003f64070 */
[----:B------:R-:W1:Y:S10]  /*0480*/  F2I.FTZ.U32.TRUNC.NTZ R3, R3 ;  /* 0x0000000300037305 */ /* 0x000e74000021f000 */
[----:B------:R-:W-:-:S02]  /*0490*/  @!P0 IADD3 R2, R2, -R13, RZ ;  /* 0x8000000d02028210 */ /* 0x000fc40007ffe0ff */
[-C--:B------:R-:W-:Y:S02]  /*04a0*/  @!P3 IADD3 R6, R6, -R13.reuse, RZ ;  /* 0x8000000d0606b210 */ /* 0x080fe40007ffe0ff */
[----:B------:R-:W-:Y:S02]  /*04b0*/  ISETP.GT.U32.AND P1, PT, R13, R2, PT ;  /* 0x000000020d00720c */ /* 0x000fe40003f24070 */
[----:B------:R-:W-:Y:S02]  /*04c0*/  ISETP.GE.U32.AND P0, PT, R6, R13, PT ;  /* 0x0000000d0600720c */ /* 0x000fe40003f06070 */
[----:B------:R-:W-:Y:S02]  /*04d0*/  @!P3 IADD3 R7, R7, 0x1, RZ ;  /* 0x000000010707b810 */ /* 0x000fe40007ffe0ff */
[----:B-1----:R-:W-:-:S05]  /*04e0*/  IADD3 R8, RZ, -R3, RZ ;  /* 0x80000003ff087210 */ /* 0x002fca0007ffe0ff */
[----:B------:R-:W-:Y:S02]  /*04f0*/  IMAD R9, R8, R27, RZ ;  /* 0x0000001b08097224 */ /* 0x000fe400078e02ff */
[----:B------:R-:W-:Y:S02]  /*0500*/  @!P1 IADD3 R2, R2, -R13, RZ ;  /* 0x8000000d02029210 */ /* 0x000fe40007ffe0ff */
[----:B------:R-:W-:Y:S02]  /*0510*/  @P0 IADD3 R7, R7, 0x1, RZ ;  /* 0x0000000107070810 */ /* 0x000fe40007ffe0ff */
[----:B------:R-:W-:Y:S02]  /*0520*/  MOV R6, R2 ;  /* 0x0000000200067202 */ /* 0x000fe40000000f00 */
[----:B------:R-:W-:Y:S02]  /*0530*/  MOV R2, RZ ;  /* 0x000000ff00027202 */ /* 0x000fe40000000f00 */
[----:B------:R-:W-:-:S02]  /*0540*/  ISETP.NE.AND P0, PT, R5, RZ, PT ;  /* 0x000000ff0500720c */ /* 0x000fc40003f05270 */
[----:B------:R-:W-:Y:S01]  /*0550*/  LOP3.LUT R5, RZ, R5, RZ, 0x33, !PT ;  /* 0x00000005ff057212 */ /* 0x000fe200078e33ff */
[----:B------:R-:W-:Y:S01]  /*0560*/  IMAD.HI.U32 R8, R3, R9, R2 ;  /* 0x0000000903087227 */ /* 0x000fe200078e0002 */
[----:B------:R-:W-:Y:S02]  /*0570*/  @!P2 IADD3 R6, -R6, RZ, RZ ;  /* 0x000000ff0606a210 */ /* 0x000fe40007ffe1ff */
[----:B------:R-:W-:Y:S02]  /*0580*/  @!P4 IADD3 R7, -R7, RZ, RZ ;  /* 0x000000ff0707c210 */ /* 0x000fe40007ffe1ff */
[----:B------:R-:W-:Y:S02]  /*0590*/  SEL R3, R5, R6, !P0 ;  /* 0x0000000605037207 */ /* 0x000fe40004000000 */
[----:B------:R-:W-:Y:S02]  /*05a0*/  SHF.R.U32.HI R6, RZ, 0x3, R12 ;  /* 0x00000003ff067819 */ /* 0x000fe4000001160c */
[----:B------:R-:W-:-:S02]  /*05b0*/  IADD3 R2, R4, R3, RZ ;  /* 0x0000000304027210 */ /* 0x000fc40007ffe0ff */
[----:B------:R-:W-:Y:S02]  /*05c0*/  SEL R5, R5, R7, !P0 ;  /* 0x0000000705057207 */ /* 0x000fe40004000000 */
[----:B------:R-:W-:Y:S02]  /*05d0*/  SGXT.U32 R3, R6, 0x4 ;  /* 0x000000040603781a */ /* 0x000fe40000000000 */
[----:B------:R-:W-:Y:S02]  /*05e0*/  SHF.L.U32 R2, R2, 0x6, RZ ;  /* 0x0000000602027819 */ /* 0x000fe400000006ff */
[----:B------:R-:W-:Y:S02]  /*05f0*/  IABS R7, R0 ;  /* 0x0000000000077213 */ /* 0x000fe40000000000 */
[----:B------:R-:W-:Y:S02]  /*0600*/  LOP3.LUT R4, R2, R3, RZ, 0xfc, !PT ;  /* 0x0000000302047212 */ /* 0x000fe400078efcff */
[----:B------:R-:W-:-:S02]  /*0610*/  IADD3 R13, RZ, -R7, RZ ;  /* 0x80000007ff0d7210 */ /* 0x000fc40007ffe0ff */
[----:B------:R-:W-:Y:S02]  /*0620*/  SHF.R.S32.HI R7, RZ, 0x18, R5 ;  /* 0x00000018ff077819 */ /* 0x000fe40000011405 */
[----:B------:R-:W-:Y:S02]  /*0630*/  SHF.L.U32 R18, R5, 0x7, RZ ;  /* 0x0000000705127819 */ /* 0x000fe400000006ff */
[----:B------:R-:W-:Y:S02]  /*0640*/  ISETP.GE.AND P0, PT, R4, RZ, PT ;  /* 0x000000ff0400720c */ /* 0x000fe40003f06270 */
[----:B------:R-:W-:Y:S01]  /*0650*/  IABS R5, R4 ;  /* 0x0000000400057213 */ /* 0x000fe20000000000 */
[----:B------:R1:W-:Y:S01]  /*0660*/  STL [R1], R18 ;  /* 0x0000001201007387 */ /* 0x0003e20000100800 */
[----:B------:R-:W-:Y:S02]  /*0670*/  LOP3.LUT R4, R2, 0x10, R3, 0xfe, !PT ;  /* 0x0000001002047812 */ /* 0x000fe400078efe03 */
[----:B------:R-:W-:-:S02]  /*0680*/  SGXT R7, R7, 0x1 ;  /* 0x000000010707781a */ /* 0x000fc40000000200 */
[----:B------:R-:W-:Y:S02]  /*0690*/  LOP3.LUT R14, R18, R3, RZ, 0xfc, !PT ;  /* 0x00000003120e7212 */ /* 0x000fe400078efcff */
[--C-:B------:R-:W-:Y:S02]  /*06a0*/  LOP3.LUT R6, R2, 0x20, R3.reuse, 0xfe, !PT ;  /* 0x0000002002067812 */ /* 0x100fe400078efe03 */
[----:B------:R-:W-:Y:S02]  /*06b0*/  ISETP.GE.AND P3, PT, R4, RZ, PT ;  /* 0x000000ff0400720c */ /* 0x000fe40003f66270 */
[----:B------:R-:W-:Y:S02]  /*06c0*/  IABS R9, R4 ;  /* 0x0000000400097213 */ /* 0x000fe40000000000 */
[C---:B------:R-:W-:Y:S02]  /*06d0*/  LOP3.LUT R137, R2.reuse, R137, RZ, 0xfc, !PT ;  /* 0x0000008902897212 */ /* 0x040fe400078efcff */
[----:B------:R-:W-:Y:S01]  /*06e0*/  LOP3.LUT R11, R2, 0x30, R3, 0xfe, !PT ;  /* 0x00000030020b7812 */ /* 0x000fe200078efe03 */
[----:B------:R-:W-:Y:S01]  /*06f0*/  IMAD.HI.U32 R2, R8, R5, RZ ;  /* 0x0000000508027227 */ /* 0x000fe200078e00ff */
[----:B------:R-:W-:-:S02]  /*0700*/  LEA.HI R4, R7, R14, RZ, 0x7 ;  /* 0x0000000e07047211 */ /* 0x000fc400078f38ff */
[----:B------:R-:W-:Y:S01]  /*0710*/  ISETP.GE.AND P2, PT, R6, RZ, PT ;  /* 0x000000ff0600720c */ /* 0x000fe20003f46270 */
[----:B------:R-:W-:Y:S01]  /*0720*/  IMAD R2, R2, R13, R5 ;  /* 0x0000000d02027224 */ /* 0x000fe200078e0205 */
[----:B------:R-:W-:Y:S02]  /*0730*/  IABS R10, R6 ;  /* 0x00000006000a7213 */ /* 0x000fe40000000000 */
[----:B------:R-:W-:Y:S01]  /*0740*/  LOP3.LUT R6, R4, 0xffffff80, RZ, 0xc0, !PT ;  /* 0xffffff8004067812 */ /* 0x000fe200078ec0ff */
[----:B------:R-:W-:Y:S01]  /*0750*/  IMAD.HI.U32 R4, R8, R9, RZ ;  /* 0x0000000908047227 */ /* 0x000fe200078e00ff */
[----:B------:R-:W-:Y:S02]  /*0760*/  ISETP.GT.U32.AND P4, PT, R27, R2, PT ;  /* 0x000000021b00720c */ /* 0x000fe40003f84070 */
[----:B------:R-:W-:Y:S01]  /*0770*/  IABS R15, R11 ;  /* 0x0000000b000f7213 */ /* 0x000fe20000000000 */
[----:B------:R-:W-:Y:S01]  /*0780*/  IMAD R4, R4, R13, R9 ;  /* 0x0000000d04047224 */ /* 0x000fe200078e0209 */
[----:B------:R-:W-:Y:S01]  /*0790*/  ISETP.GE.AND P1, PT, R11, RZ, PT ;  /* 0x000000ff0b00720c */ /* 0x000fe20003f26270 */
[----:B------:R-:W-:Y:S01]  /*07a0*/  IMAD.HI.U32 R5, R8, R10, RZ ;  /* 0x0000000a08057227 */ /* 0x000fe200078e00ff */
[----:B------:R-:W-:-:S02]  /*07b0*/  IADD3 R11, R14, -R6, RZ ;  /* 0x800000060e0b7210 */ /* 0x000fc40007ffe0ff */
[----:B------:R-:W-:Y:S01]  /*07c0*/  ISETP.GT.U32.AND P6, PT, R27, R4, PT ;  /* 0x000000041b00720c */ /* 0x000fe20003fc4070 */
[----:B------:R-:W-:Y:S01]  /*07d0*/  IMAD.HI.U32 R8, R8, R15, RZ ;  /* 0x0000000f08087227 */ /* 0x000fe200078e00ff */
[C-C-:B------:R-:W-:Y:S02]  /*07e0*/  LOP3.LUT R14, R18.reuse, 0x10, R3.reuse, 0xfe, !PT ;  /* 0x00000010120e7812 */ /* 0x140fe400078efe03 */
[----:B------:R-:W-:Y:S01]  /*07f0*/  LOP3.LUT R16, R18, 0x20, R3, 0xfe, !PT ;  /* 0x0000002012107812 */ /* 0x000fe200078efe03 */
[----:B------:R-:W-:Y:S01]  /*0800*/  IMAD R6, R5, R13, R10 ;  /* 0x0000000d05067224 */ /* 0x000fe200078e020a */
[----:B------:R-:W-:Y:S01]  /*0810*/  @!P4 IADD3 R2, R2, -R27, RZ ;  /* 0x8000001b0202c210 */ /* 0x000fe20007ffe0ff */
[----:B------:R-:W-:Y:S01]  /*0820*/  IMAD R8, R8, R13, R15 ;  /* 0x0000000d08087224 */ /* 0x000fe200078e020f */
[----:B------:R-:W-:Y:S02]  /*0830*/  LEA.HI R5, R7, R14, RZ, 0x7 ;  /* 0x0000000e07057211 */ /* 0x000fe400078f38ff */
[----:B------:R-:W-:-:S02]  /*0840*/  ISETP.GT.U32.AND P4, PT, R27, R6, PT ;  /* 0x000000061b00720c */ /* 0x000fc40003f84070 */
[C---:B------:R-:W-:Y:S02]  /*0850*/  ISETP.GT.U32.AND P5, PT, R27.reuse, R8, PT ;  /* 0x000000081b00720c */ /* 0x040fe40003fa4070 */
[----:B------:R-:W-:Y:S02]  /*0860*/  @!P6 IADD3 R4, R4, -R27, RZ ;  /* 0x8000001b0404e210 */ /* 0x000fe40007ffe0ff */
[----:B------:R-:W-:Y:S02]  /*0870*/  ISETP.GT.U32.AND P6, PT, R27, R2, PT ;  /* 0x000000021b00720c */ /* 0x000fe40003fc4070 */
[----:B------:R-:W-:Y:S02]  /*0880*/  LOP3.LUT R5, R5, 0xffffff80, RZ, 0xc0, !PT ;  /* 0xffffff8005057812 */ /* 0x000fe400078ec0ff */
[----:B------:R-:W-:Y:S02]  /*0890*/  LOP3.LUT R17, R18, 0x30, R3, 0xfe, !PT ;  /* 0x0000003012117812 */ /* 0x000fe400078efe03 */
[----:B------:R-:W-:-:S02]  /*08a0*/  LEA.HI R9, R7, R16, RZ, 0x7 ;  /* 0x0000001007097211 */ /* 0x000fc400078f38ff */
[-C--:B------:R-:W-:Y:S02]  /*08b0*/  @!P4 IADD3 R6, R6, -R27.reuse, RZ ;  /* 0x8000001b0606c210 */ /* 0x080fe40007ffe0ff */
[-C--:B------:R-:W-:Y:S02]  /*08c0*/  @!P5 IADD3 R8, R8, -R27.reuse, RZ ;  /* 0x8000001b0808d210 */ /* 0x080fe40007ffe0ff */
[C---:B------:R-:W-:Y:S02]  /*08d0*/  ISETP.GT.U32.AND P4, PT, R27.reuse, R4, PT ;  /* 0x000000041b00720c */ /* 0x040fe40003f84070 */
[----:B------:R-:W-:Y:S02]  /*08e0*/  @!P6 IADD3 R2, R2, -R27, RZ ;  /* 0x8000001b0202e210 */ /* 0x000fe40007ffe0ff */
[----:B------:R-:W-:Y:S02]  /*08f0*/  ISETP.GT.U32.AND P5, PT, R27, R6, PT ;  /* 0x000000061b00720c */ /* 0x000fe40003fa4070 */
[----:B------:R-:W-:-:S02]  /*0900*/  IADD3 R13, R14, -R5, RZ ;  /* 0x800000050e0d7210 */ /* 0x000fc40007ffe0ff */
[----:B------:R-:W-:Y:S02]  /*0910*/  ISETP.GT.U32.AND P6, PT, R27, R8, PT ;  /* 0x000000081b00720c */ /* 0x000fe40003fc4070 */
[----:B------:R-:W-:Y:S02]  /*0920*/  LOP3.LUT R14, R18, 0x40, R3, 0xfe, !PT ;  /* 0x00000040120e7812 */ /* 0x000fe400078efe03 */
[----:B------:R-:W-:Y:S02]  /*0930*/  LEA.HI R10, R7, R17, RZ, 0x7 ;  /* 0x00000011070a7211 */ /* 0x000fe400078f38ff */
[----:B------:R-:W-:Y:S02]  /*0940*/  LOP3.LUT R9, R9, 0xffffff80, RZ, 0xc0, !PT ;  /* 0xffffff8009097812 */ /* 0x000fe400078ec0ff */
[----:B------:R-:W-:Y:S02]  /*0950*/  LEA.HI R5, R7, R14, RZ, 0x7 ;  /* 0x0000000e07057211 */ /* 0x000fe400078f38ff */
[----:B------:R-:W-:-:S02]  /*0960*/  LOP3.LUT R10, R10, 0xffffff80, RZ, 0xc0, !PT ;  /* 0xffffff800a0a7812 */ /* 0x000fc400078ec0ff */
[----:B------:R-:W-:Y:S02]  /*0970*/  IADD3 R15, R16, -R9, RZ ;  /* 0x80000009100f7210 */ /* 0x000fe40007ffe0ff */
[C-C-:B------:R-:W-:Y:S02]  /*0980*/  LOP3.LUT R16, R18.reuse, 0x50, R3.reuse, 0xfe, !PT ;  /* 0x0000005012107812 */ /* 0x140fe400078efe03 */
[C-C-:B------:R-:W-:Y:S02]  /*0990*/  LOP3.LUT R23, R18.reuse, 0x60, R3.reuse, 0xfe, !PT ;  /* 0x0000006012177812 */ /* 0x140fe400078efe03 */
[----:B-1----:R-:W-:Y:S02]  /*09a0*/  LOP3.LUT R18, R18, 0x70, R3, 0xfe, !PT ;  /* 0x0000007012127812 */ /* 0x002fe400078efe03 */
[----:B------:R-:W-:Y:S02]  /*09b0*/  LOP3.LUT R5, R5, 0xffffff80, RZ, 0xc0, !PT ;  /* 0xffffff8005057812 */ /* 0x000fe400078ec0ff */
[----:B------:R-:W-:-:S02]  /*09c0*/  IADD3 R17, R17, -R10, RZ ;  /* 0x8000000a11117210 */ /* 0x000fc40007ffe0ff */
[----:B------:R-:W-:Y:S02]  /*09d0*/  @!P4 IADD3 R4, R4, -R27, RZ ;  /* 0x8000001b0404c210 */ /* 0x000fe40007ffe0ff */
[C---:B------:R-:W-:Y:S02]  /*09e0*/  LEA.HI R9, R7.reuse, R16, RZ, 0x7 ;  /* 0x0000001007097211 */ /* 0x040fe400078f38ff */
[C---:B------:R-:W-:Y:S02]  /*09f0*/  LEA.HI R10, R7.reuse, R23, RZ, 0x7 ;  /* 0x00000017070a7211 */ /* 0x040fe400078f38ff */
[----:B------:R-:W-:Y:S02]  /*0a00*/  @!P5 IADD3 R6, R6, -R27, RZ ;  /* 0x8000001b0606d210 */ /* 0x000fe40007ffe0ff */
[----:B------:R-:W-:Y:S02]  /*0a10*/  LEA.HI R7, R7, R18, RZ, 0x7 ;  /* 0x0000001207077211 */ /* 0x000fe400078f38ff */
[----:B------:R-:W-:-:S02]  /*0a20*/  IADD3 R19, R14, -R5, RZ ;  /* 0x800000050e137210 */ /* 0x000fc40007ffe0ff */
[----:B------:R-:W-:Y:S02]  /*0a30*/  @!P6 IADD3 R8, R8, -R27, RZ ;  /* 0x8000001b0808e210 */ /* 0x000fe40007ffe0ff */
[----:B------:R-:W-:Y:S02]  /*0a40*/  ISETP.NE.AND P4, PT, R0, RZ, PT ;  /* 0x000000ff0000720c */ /* 0x000fe40003f85270 */
[----:B------:R-:W-:Y:S02]  /*0a50*/  LOP3.LUT R5, RZ, R0, RZ, 0x33, !PT ;  /* 0x00000000ff057212 */ /* 0x000fe400078e33ff */
[----:B------:R-:W-:Y:S02]  /*0a60*/  SHF.L.U32 R12, R12, 0x2, RZ ;  /* 0x000000020c0c7819 */ /* 0x000fe400000006ff */
[----:B------:R-:W-:Y:S02]  /*0a70*/  @!P0 IADD3 R2, -R2, RZ, RZ ;  /* 0x000000ff02028210 */ /* 0x000fe40007ffe1ff */
[----:B------:R-:W-:-:S02]  /*0a80*/  @!P3 IADD3 R4, -R4, RZ, RZ ;  /* 0x000000ff0404b210 */ /* 0x000fc40007ffe1ff */
[----:B------:R-:W-:Y:S02]  /*0a90*/  LOP3.LUT R9, R9, 0xffffff80, RZ, 0xc0, !PT ;  /* 0xffffff8009097812 */ /* 0x000fe400078ec0ff */
[----:B------:R-:W-:Y:S02]  /*0aa0*/  @!P2 IADD3 R6, -R6, RZ, RZ ;  /* 0x000000ff0606a210 */ /* 0x000fe40007ffe1ff */
[----:B------:R-:W-:Y:S02]  /*0ab0*/  LOP3.LUT R7, R7, 0xffffff80, RZ, 0xc0, !PT ;  /* 0xffffff8007077812 */ /* 0x000fe400078ec0ff */
[----:B------:R-:W-:Y:S02]  /*0ac0*/  @!P1 IADD3 R8, -R8, RZ, RZ ;  /* 0x000000ff08089210 */ /* 0x000fe40007ffe1ff */
[----:B------:R-:W-:Y:S02]  /*0ad0*/  SEL R27, R5, R2, !P4 ;  /* 0x00000002051b7207 */ /* 0x000fe40006000000 */
[----:B------:R-:W-:-:S02]  /*0ae0*/  LOP3.LUT R62, R12, 0x1c, RZ, 0xc0, !PT ;  /* 0x0000001c0c3e7812 */ /* 0x000fc400078ec0ff */
[----:B------:R-:W-:Y:S02]  /*0af0*/  SEL R29, R5, R4, !P4 ;  /* 0x00000004051d7207 */ /* 0x000fe40006000000 */
[----:B------:R-:W-:Y:S01]  /*0b00*/  LOP3.LUT R2, R3, 0x20, RZ, 0xfc, !PT ;  /* 0x0000002003027812 */ /* 0x000fe200078efcff */
[--C-:B------:R-:W-:Y:S01]  /*0b10*/  IMAD R11, R11, 0xac, R62.reuse ;  /* 0x000000ac0b0b7824 */ /* 0x100fe200078e023e */
[----:B------:R-:W-:Y:S01]  /*0b20*/  IADD3 R21, R16, -R9, RZ ;  /* 0x8000000910157210 */ /* 0x000fe20007ffe0ff */
[--C-:B------:R-:W-:Y:S01]  /*0b30*/  IMAD R13, R13, 0xac, R62.reuse ;  /* 0x000000ac0d0d7824 */ /* 0x100fe200078e023e */
[----:B------:R-:W-:Y:S01]  /*0b40*/  SEL R31, R5, R6, !P4 ;  /* 0x00000006051f7207 */ /* 0x000fe20006000000 */
[--C-:B------:R-:W-:Y:S01]  /*0b50*/  IMAD R15, R15, 0xac, R62.reuse ;  /* 0x000000ac0f0f7824 */ /* 0x100fe200078e023e */
[----:B------:R-:W-:Y:S01]  /*0b60*/  LOP3.LUT R4, R3, 0x30, RZ, 0xfc, !PT ;  /* 0x0000003003047812 */ /* 0x000fe200078efcff */
[--C-:B------:R-:W-:Y:S01]  /*0b70*/  IMAD R17, R17, 0xac, R62.reuse ;  /* 0x000000ac11117824 */ /* 0x100fe200078e023e */
[----:B------:R-:W-:Y:S01]  /*0b80*/  LOP3.LUT R10, R10, 0xffffff80, RZ, 0xc0, !PT ;  /* 0xffffff800a0a7812 */ /* 0x000fe200078ec0ff */
[--C-:B------:R-:W-:Y:S01]  /*0b90*/  IMAD R19, R19, 0xac, R62.reuse ;  /* 0x000000ac13137824 */ /* 0x100fe200078e023e */
[----:B------:R-:W-:Y:S01]  /*0ba0*/  IADD3 R25, R18, -R7, RZ ;  /* 0x8000000712197210 */ /* 0x000fe20007ffe0ff */
[----:B------:R-:W-:Y:S01]  /*0bb0*/  IMAD R21, R21, 0xac, R62 ;  /* 0x000000ac15157824 */ /* 0x000fe200078e023e */
[----:B------:R-:W-:-:S02]  /*0bc0*/  SEL R9, R5, R8, !P4 ;  /* 0x0000000805097207 */ /* 0x000fc40006000000 */
[----:B------:R-:W-:Y:S01]  /*0bd0*/  LOP3.LUT R6, R3, 0x50, RZ, 0xfc, !PT ;  /* 0x0000005003067812 */ /* 0x000fe200078efcff */
[--C-:B------:R-:W-:Y:S01]  /*0be0*/  IMAD R26, R25, 0xac, R62.reuse ;  /* 0x000000ac191a7824 */ /* 0x100fe200078e023e */
[----:B------:R-:W-:Y:S01]  /*0bf0*/  LOP3.LUT R0, R3, 0x10, RZ, 0xfc, !PT ;  /* 0x0000001003007812 */ /* 0x000fe200078efcff */
[----:B------:R-:W-:Y:S01]  /*0c00*/  IMAD R9, R9, 0xac, R62 ;  /* 0x000000ac09097824 */ /* 0x000fe200078e023e */
[C---:B------:R-:W-:Y:S02]  /*0c10*/  LOP3.LUT R5, R3.reuse, 0x40, RZ, 0xfc, !PT ;  /* 0x0000004003057812 */ /* 0x040fe400078efcff */
[C---:B------:R-:W-:Y:S02]  /*0c20*/  LEA R135, R3.reuse, R62, 0x5 ;  /* 0x0000003e03877211 */ /* 0x040fe400078e28ff */
[C---:B------:R-:W-:Y:S02]  /*0c30*/  LOP3.LUT R7, R3.reuse, 0x60, RZ, 0xfc, !PT ;  /* 0x0000006003077812 */ /* 0x040fe400078efcff */
[----:B------:R-:W-:-:S02]  /*0c40*/  LOP3.LUT R3, R3, 0x70, RZ, 0xfc, !PT ;  /* 0x0000007003037812 */ /* 0x000fc400078efcff */
[-C--:B------:R-:W-:Y:S02]  /*0c50*/  LEA R2, R2, R62.reuse, 0x5 ;  /* 0x0000003e02027211 */ /* 0x080fe400078e28ff */
[----:B------:R-:W-:Y:S02]  /*0c60*/  LEA R4, R4, R62, 0x5 ;  /* 0x0000003e04047211 */ /* 0x000fe400078e28ff */
[----:B------:R-:W-:Y:S02]  /*0c70*/  IADD3 R23, R23, -R10, RZ ;  /* 0x8000000a17177210 */ /* 0x000fe40007ffe0ff */
[-C--:B------:R-:W-:Y:S02]  /*0c80*/  LEA R6, R6, R62.reuse, 0x5 ;  /* 0x0000003e06067211 */ /* 0x080fe400078e28ff */
[----:B------:R-:W-:Y:S01]  /*0c90*/  MOV R8, 0x4 ;  /* 0x0000000400087802 */ /* 0x000fe20000000f00 */
[----:B------:R-:W-:Y:S01]  /*0ca0*/  IMAD R23, R23, 0xac, R62 ;  /* 0x000000ac17177824 */ /* 0x000fe200078e023e */
[----:B------:R-:W-:-:S02]  /*0cb0*/  LEA R3, R3, R62, 0x5 ;  /* 0x0000003e03037211 */ /* 0x000fc400078e28ff */
[----:B------:R-:W-:Y:S01]  /*0cc0*/  SHF.L.U32 R133, R2, 0x2, RZ ;  /* 0x0000000202857819 */ /* 0x000fe200000006ff */
[--C-:B------:R-:W-:Y:S01]  /*0cd0*/  IMAD R2, R27, 0xac, R62.reuse ;  /* 0x000000ac1b027824 */ /* 0x100fe200078e023e */
[----:B------:R-:W-:Y:S01]  /*0ce0*/  LEA R5, R5, R62, 0x5 ;  /* 0x0000003e05057211 */ /* 0x000fe200078e28ff */
[----:B------:R-:W-:Y:S01]  /*0cf0*/  IMAD.WIDE R10, R11, R8, c[0x0][0x168] ;  /* 0x00005a000b0a7625 */ /* 0x000fe200078e0208 */
[----:B------:R-:W-:Y:S02]  /*0d00*/  SHF.L.U32 R132, R4, 0x2, RZ ;  /* 0x0000000204847819 */ /* 0x000fe400000006ff */
[-C--:B------:R-:W-:Y:S01]  /*0d10*/  LEA R0, R0, R62.reuse, 0x5 ;  /* 0x0000003e00007211 */ /* 0x080fe200078e28ff */
[--C-:B------:R-:W-:Y:S01]  /*0d20*/  IMAD R4, R29, 0xac, R62.reuse ;  /* 0x000000ac1d047824 */ /* 0x100fe200078e023e */
[----:B------:R-:W-:Y:S01]  /*0d30*/  LEA R7, R7, R62, 0x5 ;  /* 0x0000003e07077211 */ /* 0x000fe200078e28ff */
[-C--:B------:R-:W-:Y:S01]  /*0d40*/  IMAD.WIDE R12, R13, R8.reuse, c[0x0][0x168] ;  /* 0x00005a000d0c7625 */ /* 0x080fe200078e0208 */
[----:B------:R-:W-:Y:S01]  /*0d50*/  SHF.L.U32 R140, R6, 0x2, RZ ;  /* 0x00000002068c7819 */ /* 0x000fe200000006ff */
[----:B------:R-:W-:Y:S01]  /*0d60*/  CS2R R28, SRZ ;  /* 0x00000000001c7805 */ /* 0x000fe2000001ff00 */
[----:B------:R-:W-:Y:S01]  /*0d70*/  SHF.L.U32 R138, R3, 0x2, RZ ;  /* 0x00000002038a7819 */ /* 0x000fe200000006ff */
[----:B------:R-:W-:Y:S01]  /*0d80*/  IMAD R6, R31, 0xac, R62 ;  /* 0x000000ac1f067824 */ /* 0x000fe200078e023e */
[----:B------:R-:W-:Y:S01]  /*0d90*/  SHF.L.U32 R135, R135, 0x2, RZ ;  /* 0x0000000287877819 */ /* 0x000fe200000006ff */
[-C--:B------:R-:W-:Y:S01]  /*0da0*/  IMAD.WIDE R2, R2, R8.reuse, c[0x0][0x160] ;  /* 0x0000580002027625 */ /* 0x080fe200078e0208 */
[----:B------:R-:W-:Y:S01]  /*0db0*/  SHF.L.U32 R141, R5, 0x2, RZ ;  /* 0x00000002058d7819 */ /* 0x000fe200000006ff */
[----:B------:R-:W-:Y:S01]  /*0dc0*/  CS2R R30, SRZ ;  /* 0x00000000001e7805 */ /* 0x000fe2000001ff00 */
[----:B------:R-:W-:Y:S01]  /*0dd0*/  SHF.L.U32 R134, R0, 0x2, RZ ;  /* 0x0000000200867819 */ /* 0x000fe200000006ff */
[-C--:B------:R-:W-:Y:S01]  /*0de0*/  IMAD.WIDE R4, R4, R8.reuse, c[0x0][0x160] ;  /* 0x0000580004047625 */ /* 0x080fe200078e0208 */
[----:B------:R-:W-:Y:S01]  /*0df0*/  SHF.L.U32 R139, R7, 0x2, RZ ;  /* 0x00000002078b7819 */ /* 0x000fe200000006ff */
[----:B------:R1:W-:Y:S01]  /*0e00*/  LDGSTS.E.BYPASS.128 [R135], [R2.64] ;  /* 0x0000000002877fae */ /* 0x0003e2000b901c48 */
[----:B------:R-:W-:Y:S01]  /*0e10*/  IADD3 R143, P1, R2, 0x100, RZ ;  /* 0x00000100028f7810 */ /* 0x000fe20007f3e0ff */
[-C--:B------:R-:W-:Y:S01]  /*0e20*/  IMAD.WIDE R14, R15, R8.reuse, c[0x0][0x168] ;  /* 0x00005a000f0e7625 */ /* 0x080fe200078e0208 */
[----:B------:R-:W-:Y:S01]  /*0e30*/  IADD3 R145, P0, R4, 0x100, RZ ;  /* 0x0000010004917810 */ /* 0x000fe20007f1e0ff */
[----:B------:R2:W-:Y:S01]  /*0e40*/  LDGSTS.E.BYPASS.128 [R134], [R4.64] ;  /* 0x0000000004867fae */ /* 0x0005e2000b901c48 */
[----:B------:R-:W-:Y:S01]  /*0e50*/  IADD3.X R142, RZ, R3, RZ, P1, !PT ;  /* 0x00000003ff8e7210 */ /* 0x000fe20000ffe4ff */
[----:B------:R-:W-:Y:S01]  /*0e60*/  IMAD.WIDE R16, R17, R8, c[0x0][0x168] ;  /* 0x00005a0011107625 */ /* 0x000fe200078e0208 */
[----:B------:R-:W-:-:S02]  /*0e70*/  IADD3.X R144, RZ, R5, RZ, P0, !PT ;  /* 0x00000005ff907210 */ /* 0x000fc400007fe4ff */
[----:B------:R-:W-:Y:S01]  /*0e80*/  IADD3 R0, -R62, 0x6c, RZ ;  /* 0x0000006c3e007810 */ /* 0x000fe20007ffe1ff */
[-C--:B------:R-:W-:Y:S01]  /*0e90*/  IMAD.WIDE R18, R19, R8.reuse, c[0x0][0x168] ;  /* 0x00005a0013127625 */ /* 0x080fe200078e0208 */
[----:B------:R-:W-:Y:S02]  /*0ea0*/  CS2R R62, SRZ ;  /* 0x00000000003e7805 */ /* 0x000fe4000001ff00 */
[----:B------:R-:W-:Y:S01]  /*0eb0*/  IMNMX.U32 R0, R0, 0x6c, PT ;  /* 0x0000006c00007817 */ /* 0x000fe20003800000 */
[----:B------:R-:W-:-:S04]  /*0ec0*/  IMAD.WIDE R20, R21, R8, c[0x0][0x168] ;  /* 0x00005a0015147625 */ /* 0x000fc800078e0208 */
[-C--:B------:R-:W-:Y:S02]  /*0ed0*/  IMAD.WIDE R24, R23, R8.reuse, c[0x0][0x168] ;  /* 0x00005a0017187625 */ /* 0x080fe400078e0208 */
[----:B------:R-:W-:Y:S02]  /*0ee0*/  CS2R R22, SRZ ;  /* 0x0000000000167805 */ /* 0x000fe4000001ff00 */
[----:B------:R-:W-:-:S04]  /*0ef0*/  IMAD.WIDE R26, R26, R8, c[0x0][0x168] ;  /* 0x00005a001a1a7625 */ /* 0x000fc800078e0208 */
[----:B------:R-:W-:-:S04]  /*0f00*/  IMAD.WIDE R6, R6, R8, c[0x0][0x160] ;  /* 0x0000580006067625 */ /* 0x000fc800078e0208 */
[----:B------:R-:W-:Y:S01]  /*0f10*/  IMAD.WIDE R8, R9, R8, c[0x0][0x160] ;  /* 0x0000580009087625 */ /* 0x000fe200078e0208 */
[----:B------:R3:W-:Y:S01]  /*0f20*/  LDGSTS.E.BYPASS.128 [R133], [R6.64] ;  /* 0x0000000006857fae */ /* 0x0007e2000b901c48 */
[----:B------:R-:W-:-:S03]  /*0f30*/  IADD3 R147, P1, R6, 0x100, RZ ;  /* 0x0000010006937810 */ /* 0x000fc60007f3e0ff */
[----:B------:R4:W-:Y:S01]  /*0f40*/  LDGSTS.E.BYPASS.128 [R132], [R8.64] ;  /* 0x0000000008847fae */ /* 0x0009e2000b901c48 */
[----:B------:R-:W-:Y:S02]  /*0f50*/  IADD3 R149, P0, R8, 0x100, RZ ;  /* 0x0000010008957810 */ /* 0x000fe40007f1e0ff */
[----:B------:R-:W-:Y:S01]  /*0f60*/  IADD3.X R146, RZ, R7, RZ, P1, !PT ;  /* 0x00000007ff927210 */ /* 0x000fe20000ffe4ff */
[----:B------:R-:W0:Y:S01]  /*0f70*/  LDGDEPBAR ;  /* 0x00000000000079af */ /* 0x000e220000000000 */
[----:B------:R-:W-:Y:S02]  /*0f80*/  IADD3.X R148, RZ, R9, RZ, P0, !PT ;  /* 0x00000009ff947210 */ /* 0x000fe400007fe4ff */
[----:B------:R-:W-:Y:S01]  /*0f90*/  IADD3 R151, P1, R10, 0x100, RZ ;  /* 0x000001000a977810 */ /* 0x000fe20007f3e0ff */
[----:B------:R5:W-:Y:S01]  /*0fa0*/  LDGSTS.E.BYPASS.128 [R135+0x4000], [R10.64] ;  /* 0x040000000a877fae */ /* 0x000be2000b901c48 */
[----:B------:R-:W-:Y:S02]  /*0fb0*/  IADD3 R153, P0, R12, 0x100, RZ ;  /* 0x000001000c997810 */ /* 0x000fe40007f1e0ff */
[----:B------:R-:W-:Y:S01]  /*0fc0*/  IADD3.X R150, RZ, R11, RZ, P1, !PT ;  /* 0x0000000bff967210 */ /* 0x000fe20000ffe4ff */
[----:B------:R1:W-:Y:S01]  /*0fd0*/  LDGSTS.E.BYPASS.128 [R134+0x4000], [R12.64] ;  /* 0x040000000c867fae */ /* 0x0003e2000b901c48 */
[----:B------:R-:W-:-:S02]  /*0fe0*/  IADD3.X R152, RZ, R13, RZ, P0, !PT ;  /* 0x0000000dff987210 */ /* 0x000fc400007fe4ff */
[----:B------:R-:W-:Y:S01]  /*0ff0*/  IADD3 R155, P1, R14, 0x100, RZ ;  /* 0x000001000e9b7810 */ /* 0x000fe20007f3e0ff */
[----:B------:R1:W-:Y:S01]  /*1000*/  LDGSTS.E.BYPASS.128 [R133+0x4000], [R14.64] ;  /* 0x040000000e857fae */ /* 0x0003e2000b901c48 */
[----:B------:R-:W-:Y:S02]  /*1010*/  IADD3 R157, P0, R16, 0x100, RZ ;  /* 0x00000100109d7810 */ /* 0x000fe40007f1e0ff */
[----:B------:R-:W-:Y:S01]  /*1020*/  IADD3.X R154, RZ, R15, RZ, P1, !PT ;  /* 0x0000000fff9a7210 */ /* 0x000fe20000ffe4ff */
[----:B------:R1:W-:Y:S01]  /*1030*/  LDGSTS.E.BYPASS.128 [R132+0x4000], [R16.64] ;  /* 0x0400000010847fae */ /* 0x0003e2000b901c48 */
[----:B------:R-:W-:Y:S02]  /*1040*/  IADD3.X R156, RZ, R17, RZ, P0, !PT ;  /* 0x00000011ff9c7210 */ /* 0x000fe400007fe4ff */
[----:B------:R-:W-:Y:S01]  /*1050*/  IADD3 R159, P1, R18, 0x100, RZ ;  /* 0x00000100129f7810 */ /* 0x000fe20007f3e0ff */
[----:B------:R1:W-:Y:S01]  /*1060*/  LDGSTS.E.BYPASS.128 [R141+0x4000], [R18.64] ;  /* 0x04000000128d7fae */ /* 0x0003e2000b901c48 */
[----:B------:R-:W-:-:S02]  /*1070*/  IADD3 R161, P0, R20, 0x100, RZ ;  /* 0x0000010014a17810 */ /* 0x000fc40007f1e0ff */
[----:B------:R-:W-:Y:S01]  /*1080*/  IADD3.X R158, RZ, R19, RZ, P1, !PT ;  /* 0x00000013ff9e7210 */ /* 0x000fe20000ffe4ff */
[----:B------:R1:W-:Y:S01]  /*1090*/  LDGSTS.E.BYPASS.128 [R140+0x4000], [R20.64] ;  /* 0x04000000148c7fae */ /* 0x0003e2000b901c48 */
[----:B------:R-:W-:Y:S02]  /*10a0*/  IADD3.X R160, RZ, R21, RZ, P0, !PT ;  /* 0x00000015ffa07210 */ /* 0x000fe400007fe4ff */
[----:B------:R-:W-:Y:S01]  /*10b0*/  IADD3 R163, P1, R24, 0x100, RZ ;  /* 0x0000010018a37810 */ /* 0x000fe20007f3e0ff */
[----:B------:R1:W-:Y:S01]  /*10c0*/  LDGSTS.E.BYPASS.128 [R139+0x4000], [R24.64] ;  /* 0x04000000188b7fae */ /* 0x0003e2000b901c48 */
[----:B------:R-:W-:Y:S02]  /*10d0*/  IADD3 R165, P0, R26, 0x100, RZ ;  /* 0x000001001aa57810 */ /* 0x000fe40007f1e0ff */
[----:B------:R-:W-:Y:S01]  /*10e0*/  IADD3.X R162, RZ, R25, RZ, P1, !PT ;  /* 0x00000019ffa27210 */ /* 0x000fe20000ffe4ff */
[----:B------:R1:W-:Y:S01]  /*10f0*/  LDGSTS.E.BYPASS.128 [R138+0x4000], [R26.64] ;  /* 0x040000001a8a7fae */ /* 0x0003e2000b901c48 */
[----:B------:R-:W-:-:S03]  /*1100*/  IADD3.X R164, RZ, R27, RZ, P0, !PT ;  /* 0x0000001bffa47210 */ /* 0x000fc600007fe4ff */
[----:B------:R-:W0:Y:S04]  /*1110*/  LDGDEPBAR ;  /* 0x00000000000079af */ /* 0x000e280000000000 */
[----:B------:R-:W-:Y:S06]  /*1120*/  BAR.SYNC 0x0 ;  /* 0x0000000000007b1d */ /* 0x000fec0000000000 */
[----:B------:R-:W-:Y:S01]  /*1130*/  @!PT LDS RZ, [RZ] ;  /* 0x00000000fffff984 */ /* 0x000fe20000000800 */
[----:B------:R-:W-:Y:S01]  /*1140*/  @!PT LDS RZ, [RZ] ;  /* 0x00000000fffff984 */ /* 0x000fe20000000800 */
[----:B------:R-:W-:Y:S01]  /*1150*/  @!PT LDS RZ, [RZ] ;  /* 0x00000000fffff984 */ /* 0x000fe20000000800 */
[----:B------:R1:W-:Y:S04]  /*1160*/  LDGSTS.E.BYPASS.128 [R135+0x2000], [R2.64+0x80] ;  /* 0x0200008002877fae */ /* 0x0003e8000b901c48 */
[----:B------:R2:W-:Y:S04]  /*1170*/  LDGSTS.E.BYPASS.128 [R134+0x2000], [R4.64+0x80] ;  /* 0x0200008004867fae */ /* 0x0005e8000b901c48 */
[----:B------:R3:W-:Y:S04]  /*1180*/  LDGSTS.E.BYPASS.128 [R133+0x2000], [R6.64+0x80] ;  /* 0x0200008006857fae */ /* 0x0007e8000b901c48 */
[----:B------:R4:W-:Y:S04]  /*1190*/  LDGSTS.E.BYPASS.128 [R132+0x2000], [R8.64+0x80] ;  /* 0x0200008008847fae */ /* 0x0009e8000b901c48 */
[----:B------:R-:W0:Y:S01]  /*11a0*/  LDGDEPBAR ;  /* 0x00000000000079af */ /* 0x000e220000000000 */
[----:B--2---:R-:W-:-:S03]  /*11b0*/  CS2R R4, SRZ ;  /* 0x0000000000047805 */ /* 0x004fc6000001ff00 */
[----:B------:R5:W-:Y:S01]  /*11c0*/  LDGSTS.E.BYPASS.128 [R135+0x8000], [R10.64+0x80] ;  /* 0x080000800a877fae */ /* 0x000be2000b901c48 */
[----:B---3--:R-:W-:-:S03]  /*11d0*/  CS2R R6, SRZ ;  /* 0x0000000000067805 */ /* 0x008fc6000001ff00 */
[----:B------:R1:W-:Y:S01]  /*11e0*/  LDGSTS.E.BYPASS.128 [R134+0x8000], [R12.64+0x80] ;  /* 0x080000800c867fae */ /* 0x0003e2000b901c48 */
[----:B----4-:R-:W-:-:S03]  /*11f0*/  CS2R R8, SRZ ;  /* 0x0000000000087805 */ /* 0x010fc6000001ff00 */
[----:B------:R2:W-:Y:S04]  /*1200*/  LDGSTS.E.BYPASS.128 [R133+0x8000], [R14.64+0x80] ;  /* 0x080000800e857fae */ /* 0x0005e8000b901c48 */
[----:B------:R3:W-:Y:S01]  /*1210*/  LDGSTS.E.BYPASS.128 [R132+0x8000], [R16.64+0x80] ;  /* 0x0800008010847fae */ /* 0x0007e2000b901c48 */
[----:B-----5:R-:W-:-:S03]  /*1220*/  CS2R R10, SRZ ;  /* 0x00000000000a7805 */ /* 0x020fc6000001ff00 */
[----:B------:R3:W-:Y:S01]  /*1230*/  LDGSTS.E.BYPASS.128 [R141+0x8000], [R18.64+0x80] ;  /* 0x08000080128d7fae */ /* 0x0007e2000b901c48 */
[----:B-1----:R-:W-:-:S03]  /*1240*/  CS2R R12, SRZ ;  /* 0x00000000000c7805 */ /* 0x002fc6000001ff00 */
[----:B------:R1:W-:Y:S01]  /*1250*/  LDGSTS.E.BYPASS.128 [R140+0x8000], [R20.64+0x80] ;  /* 0x08000080148c7fae */ /* 0x0003e2000b901c48 */
[----:B--2---:R-:W-:-:S03]  /*1260*/  CS2R R14, SRZ ;  /* 0x00000000000e7805 */ /* 0x004fc6000001ff00 */
[----:B------:R2:W-:Y:S04]  /*1270*/  LDGSTS.E.BYPASS.128 [R139+0x8000], [R24.64+0x80] ;  /* 0x08000080188b7fae */ /* 0x0005e8000b901c48 */
[----:B------:R4:W-:Y:S01]  /*1280*/  LDGSTS.E.BYPASS.128 [R138+0x8000], [R26.64+0x80] ;  /* 0x080000801a8a7fae */ /* 0x0009e2000b901c48 */
[----:B------:R-:W-:-:S03]  /*1290*/  UMOV UR8, 0x4000 ;  /* 0x0000400000087882 */ /* 0x000fc60000000000 */
[----:B------:R-:W0:Y:S01]  /*12a0*/  LDGDEPBAR ;  /* 0x00000000000079af */ /* 0x000e220000000000 */
[----:B-1----:R-:W-:Y:S01]  /*12b0*/  CS2R R20, SRZ ;  /* 0x0000000000147805 */ /* 0x002fe2000001ff00 */
[----:B--2---:R-:W-:Y:S01]  /*12c0*/  CS2R R24, SRZ ;  /* 0x0000000000187805 */ /* 0x004fe2000001ff00 */
[----:B----4-:R-:W-:Y:S01]  /*12d0*/  CS2R R26, SRZ ;  /* 0x00000000001a7805 */ /* 0x010fe2000001ff00 */
[----:B------:R-:W-:-:S04]  /*12e0*/  DEPBAR.LE SB0, 0x2 ;  /* 0x000080800000791a */ /* 0x000fc80000000000 */
[----:B---3--:R-:W-:Y:S06]  /*12f0*/  BAR.SYNC 0x0 ;  /* 0x0000000000007b1d */ /* 0x008fec0000000000 */
.L_x_1:
[----:B------:R-:W1:Y:S01]  /*1300*/  S2R R0, SR_TID.X ;  /* 0x0000000000007919 */ /* 0x000e620000002100 */
[----:B------:R-:W-:Y:S01]  /*1310*/  IADD3 R136, R136, 0x20, RZ ;  /* 0x0000002088887810 */ /* 0x000fe20007ffe0ff */
[----:B------:R-:W-:Y:S01]  /*1320*/  ULDC.64 UR10, c[0x0][0x118] ;  /* 0x00004600000a7ab9 */ /* 0x000fe20000000a00 */
[----:B------:R-:W-:Y:S01]  /*1330*/  IADD3 R131, R131, 0x1, RZ ;  /* 0x0000000183837810 */ /* 0x000fe20007ffe0ff */
[----:B------:R-:W-:-:S03]  /*1340*/  UIADD3 UR4, UR4, 0x1, URZ ;  /* 0x0000000104047890 */ /* 0x000fc6000fffe03f */
[----:B------:R-:W-:Y:S01]  /*1350*/  ISETP.GE.AND P1, PT, R131, 0x2, PT ;  /* 0x000000028300780c */ /* 0x000fe20003f26270 */
[----:B------:R-:W-:-:S03]  /*1360*/  UISETP.GE.AND UP0, UPT, UR4, 0x2, UPT ;  /* 0x000000020400788c */ /* 0x000fc6000bf06270 */
[----:B------:R-:W-:Y:S01]  /*1370*/  SEL R131, R131, RZ, !P1 ;  /* 0x000000ff83837207 */ /* 0x000fe20004800000 */
[----:B------:R-:W-:Y:S01]  /*1380*/  USEL UR4, UR4, URZ, !UP0 ;  /* 0x0000003f04047287 */ /* 0x000fe2000c000000 */
[----:B-1----:R-:W-:-:S04]  /*1390*/  SHF.L.U32 R0, R0, 0x2, RZ ;  /* 0x0000000200007819 */ /* 0x002fc800000006ff */
[C---:B------:R-:W-:Y:S02]  /*13a0*/  LOP3.LUT R2, R0.reuse, 0x7c, RZ, 0xc0, !PT ;  /* 0x0000007c00027812 */ /* 0x040fe400078ec0ff */
[----:B------:R-:W-:Y:S02]  /*13b0*/  LOP3.LUT R0, R0, 0x780, RZ, 0xc0, !PT ;  /* 0x0000078000007812 */ /* 0x000fe400078ec0ff */
[----:B------:R-:W-:Y:S01]  /*13c0*/  LEA R76, R2, UR8, 0x7 ;  /* 0x00000008024c7c11 */ /* 0x000fe2000f8e38ff */
[----:B------:R-:W-:Y:S02]  /*13d0*/  ULEA UR8, UR4, 0x4000, 0xe ;  /* 0x0000400004087891 */ /* 0x000fe4000f8e703f */
[----:B------:R-:W-:Y:S04]  /*13e0*/  LDS.128 R96, [R0.X4+UR5] ;  /* 0x0000000500607984 */ /* 0x000fe80008004c00 */
[----:B------:R-:W1:Y:S04]  /*13f0*/  LDS.128 R16, [R76+0x80] ;  /* 0x000080004c107984 */ /* 0x000e680000000c00 */
[----:B------:R-:W2:Y:S04]  /*1400*/  LDS.128 R92, [R76] ;  /* 0x000000004c5c7984 */ /* 0x000ea80000000c00 */
[----:B------:R-:W3:Y:S04]  /*1410*/  LDS.128 R64, [R76+0x100] ;  /* 0x000100004c407984 */ /* 0x000ee80000000c00 */
[----:B------:R-:W4:Y:S04]  /*1420*/  LDS.128 R68, [R76+0x180] ;  /* 0x000180004c447984 */ /* 0x000f280000000c00 */
[----:B------:R-:W5:Y:S04]  /*1430*/  LDS.128 R108, [R0.X4+UR5+0x80] ;  /* 0x00008005006c7984 */ /* 0x000f680008004c00 */
[----:B------:R-:W5:Y:S04]  /*1440*/  LDS.128 R72, [R0.X4+UR5+0x100] ;  /* 0x0001000500487984 */ /* 0x000f680008004c00 */
[----:B------:R-:W5:Y:S01]  /*1450*/  LDS.128 R88, [R0.X4+UR5+0x180] ;  /* 0x0001800500587984 */ /* 0x000f620008004c00 */
[C---:B-1----:R-:W-:Y:S01]  /*1460*/  FFMA R2, R96.reuse, R16, R61 ;  /* 0x0000001060027223 */ /* 0x042fe2000000003d */
[----:B--2---:R-:W-:-:S03]  /*1470*/  FFMA R60, R96, R92, R60 ;  /* 0x0000005c603c7223 */ /* 0x004fc6000000003c */
[C---:B------:R-:W-:Y:S01]  /*1480*/  FFMA R61, R97.reuse, R17, R2 ;  /* 0x00000011613d7223 */ /* 0x040fe20000000002 */
[C---:B---3--:R-:W-:Y:S01]  /*1490*/  FFMA R62, R96.reuse, R64, R62 ;  /* 0x00000040603e7223 */ /* 0x048fe2000000003e */
[----:B----4-:R-:W-:Y:S01]  /*14a0*/  FFMA R96, R96, R68, R63 ;  /* 0x0000004460607223 */ /* 0x010fe2000000003f */
[C---:B------:R-:W-:Y:S01]  /*14b0*/  FFMA R63, R97.reuse, R93, R60 ;  /* 0x0000005d613f7223 */ /* 0x040fe2000000003c */
[C---:B------:R-:W-:Y:S01]  /*14c0*/  FFMA R60, R98.reuse, R18, R61 ;  /* 0x00000012623c7223 */ /* 0x040fe2000000003d */
[C---:B------:R-:W-:Y:S01]  /*14d0*/  FFMA R3, R97.reuse, R65, R62 ;  /* 0x0000004161037223 */ /* 0x040fe2000000003e */
[----:B------:R-:W-:Y:S01]  /*14e0*/  FFMA R97, R97, R69, R96 ;  /* 0x0000004561617223 */ /* 0x000fe20000000060 */
[----:B------:R-:W-:Y:S01]  /*14f0*/  FFMA R2, R98, R94, R63 ;  /* 0x0000005e62027223 */ /* 0x000fe2000000003f */
[C---:B------:R-:W-:Y:S01]  /*1500*/  FFMA R105, R99.reuse, R19, R60 ;  /* 0x0000001363697223 */ /* 0x040fe2000000003c */
[----:B-----5:R-:W-:Y:S01]  /*1510*/  FFMA R60, R108, R68, R59 ;  /* 0x000000446c3c7223 */ /* 0x020fe2000000003b */
[----:B------:R-:W-:Y:S01]  /*1520*/  FFMA R102, R98, R66, R3 ;  /* 0x0000004262667223 */ /* 0x000fe20000000003 */
[----:B------:R-:W-:Y:S01]  /*1530*/  FFMA R103, R99, R95, R2 ;  /* 0x0000005f63677223 */ /* 0x000fe20000000002 */
[C---:B------:R-:W-:Y:S01]  /*1540*/  FFMA R2, R108.reuse, R16, R57 ;  /* 0x000000106c027223 */ /* 0x040fe20000000039 */
[C---:B------:R-:W-:Y:S01]  /*1550*/  FFMA R3, R109.reuse, R69, R60 ;  /* 0x000000456d037223 */ /* 0x040fe2000000003c */
[C---:B------:R-:W-:Y:S01]  /*1560*/  FFMA R58, R108.reuse, R64, R58 ;  /* 0x000000406c3a7223 */ /* 0x040fe2000000003a */
[----:B------:R-:W1:Y:S01]  /*1570*/  LDS.128 R60, [R0.X4+UR5+0x800] ;  /* 0x00080005003c7984 */ /* 0x000e620008004c00 */
[C---:B------:R-:W-:Y:S01]  /*1580*/  FFMA R59, R109.reuse, R17, R2 ;  /* 0x000000116d3b7223 */ /* 0x040fe20000000002 */
[----:B------:R-:W-:Y:S01]  /*1590*/  FFMA R56, R108, R92, R56 ;  /* 0x0000005c6c387223 */ /* 0x000fe20000000038 */
[----:B------:R-:W-:Y:S01]  /*15a0*/  FFMA R104, R98, R70, R97 ;  /* 0x0000004662687223 */ /* 0x000fe20000000061 */
[C---:B------:R-:W-:Y:S01]  /*15b0*/  FFMA R57, R109.reuse, R65, R58 ;  /* 0x000000416d397223 */ /* 0x040fe2000000003a */
[----:B------:R-:W-:Y:S01]  /*15c0*/  FFMA R2, R110, R18, R59 ;  /* 0x000000126e027223 */ /* 0x000fe2000000003b */
[----:B------:R-:W-:Y:S01]  /*15d0*/  FFMA R109, R109, R93, R56 ;  /* 0x0000005d6d6d7223 */ /* 0x000fe20000000038 */
[C---:B------:R-:W-:Y:S01]  /*15e0*/  FFMA R102, R99.reuse, R67, R102 ;  /* 0x0000004363667223 */ /* 0x040fe20000000066 */
[----:B------:R-:W-:Y:S01]  /*15f0*/  FFMA R104, R99, R71, R104 ;  /* 0x0000004763687223 */ /* 0x000fe20000000068 */
[C---:B------:R-:W-:Y:S01]  /*1600*/  FFMA R56, R72.reuse, R68, R55 ;  /* 0x0000004448387223 */ /* 0x040fe20000000037 */
[----:B------:R-:W-:Y:S01]  /*1610*/  FFMA R99, R111, R19, R2 ;  /* 0x000000136f637223 */ /* 0x000fe20000000002 */
[C---:B------:R-:W-:Y:S01]  /*1620*/  FFMA R54, R72.reuse, R64, R54 ;  /* 0x0000004048367223 */ /* 0x040fe20000000036 */
[----:B------:R-:W-:Y:S01]  /*1630*/  FFMA R2, R72, R16, R53 ;  /* 0x0000001048027223 */ /* 0x000fe20000000035 */
[----:B------:R-:W-:Y:S01]  /*1640*/  FFMA R100, R110, R70, R3 ;  /* 0x000000466e647223 */ /* 0x000fe20000000003 */
[----:B------:R-:W-:Y:S01]  /*1650*/  FFMA R52, R72, R92, R52 ;  /* 0x0000005c48347223 */ /* 0x000fe20000000034 */
[C---:B------:R-:W-:Y:S01]  /*1660*/  FFMA R3, R73.reuse, R69, R56 ;  /* 0x0000004549037223 */ /* 0x040fe20000000038 */
[----:B------:R-:W-:Y:S01]  /*1670*/  FFMA R98, R110, R66, R57 ;  /* 0x000000426e627223 */ /* 0x000fe20000000039 */
[C---:B------:R-:W-:Y:S01]  /*1680*/  FFMA R53, R73.reuse, R65, R54 ;  /* 0x0000004149357223 */ /* 0x040fe20000000036 */
[C---:B------:R-:W-:Y:S01]  /*1690*/  FFMA R55, R73.reuse, R17, R2 ;  /* 0x0000001149377223 */ /* 0x040fe20000000002 */
[----:B------:R-:W2:Y:S01]  /*16a0*/  LDS.128 R56, [R0.X4+UR5+0x880] ;  /* 0x0008800500387984 */ /* 0x000ea20008004c00 */
[----:B------:R-:W-:Y:S01]  /*16b0*/  FFMA R73, R73, R93, R52 ;  /* 0x0000005d49497223 */ /* 0x000fe20000000034 */
[C---:B------:R-:W-:Y:S01]  /*16c0*/  FFMA R52, R74.reuse, R70, R3 ;  /* 0x000000464a347223 */ /* 0x040fe20000000003 */
[----:B------:R-:W-:Y:S01]  /*16d0*/  FFMA R2, R74, R18, R55 ;  /* 0x000000124a027223 */ /* 0x000fe20000000037 */
[C---:B------:R-:W-:Y:S01]  /*16e0*/  FFMA R50, R88.reuse, R64, R50 ;  /* 0x0000004058327223 */ /* 0x040fe20000000032 */
[C---:B------:R-:W-:Y:S01]  /*16f0*/  FFMA R48, R88.reuse, R92, R48 ;  /* 0x0000005c58307223 */ /* 0x040fe20000000030 */
[C---:B------:R-:W-:Y:S01]  /*1700*/  FFMA R77, R75.reuse, R71, R52 ;  /* 0x000000474b4d7223 */ /* 0x040fe20000000034 */
[C---:B------:R-:W-:Y:S01]  /*1710*/  FFMA R52, R88.reuse, R68, R51 ;  /* 0x0000004458347223 */ /* 0x040fe20000000033 */
[----:B------:R-:W-:Y:S01]  /*1720*/  FFMA R79, R75, R19, R2 ;  /* 0x000000134b4f7223 */ /* 0x000fe20000000002 */
[----:B------:R-:W-:Y:S01]  /*1730*/  FFMA R2, R88, R16, R49 ;  /* 0x0000001058027223 */ /* 0x000fe20000000031 */
[C---:B------:R-:W-:Y:S01]  /*1740*/  FFMA R78, R74.reuse, R66, R53 ;  /* 0x000000424a4e7223 */ /* 0x040fe20000000035 */
[C---:B------:R-:W-:Y:S01]  /*1750*/  FFMA R3, R89.reuse, R69, R52 ;  /* 0x0000004559037223 */ /* 0x040fe20000000034 */
[C---:B------:R-:W-:Y:S01]  /*1760*/  FFMA R49, R89.reuse, R65, R50 ;  /* 0x0000004159317223 */ /* 0x040fe20000000032 */
[C---:B------:R-:W-:Y:S01]  /*1770*/  FFMA R51, R89.reuse, R17, R2 ;  /* 0x0000001159337223 */ /* 0x040fe20000000002 */
[----:B------:R-:W3:Y:S01]  /*1780*/  LDS.128 R52, [R0.X4+UR5+0x900] ;  /* 0x0009000500347984 */ /* 0x000ee20008004c00 */
[----:B------:R-:W-:Y:S01]  /*1790*/  FFMA R74, R74, R94, R73 ;  /* 0x0000005e4a4a7223 */ /* 0x000fe20000000049 */
[----:B------:R-:W-:Y:S01]  /*17a0*/  FFMA R89, R89, R93, R48 ;  /* 0x0000005d59597223 */ /* 0x000fe20000000030 */
[C---:B------:R-:W-:Y:S01]  /*17b0*/  FFMA R48, R90.reuse, R70, R3 ;  /* 0x000000465a307223 */ /* 0x040fe20000000003 */
[C---:B------:R-:W-:Y:S01]  /*17c0*/  FFMA R78, R75.reuse, R67, R78 ;  /* 0x000000434b4e7223 */ /* 0x040fe2000000004e */
[----:B------:R-:W-:Y:S01]  /*17d0*/  FFMA R97, R75, R95, R74 ;  /* 0x0000005f4b617223 */ /* 0x000fe2000000004a */
[----:B------:R-:W-:Y:S01]  /*17e0*/  FFMA R74, R90, R66, R49 ;  /* 0x000000425a4a7223 */ /* 0x000fe20000000031 */
[----:B------:R-:W-:Y:S01]  /*17f0*/  FFMA R75, R91, R71, R48 ;  /* 0x000000475b4b7223 */ /* 0x000fe20000000030 */
[----:B-1----:R-:W-:Y:S01]  /*1800*/  FFMA R48, R60, R68, R47 ;  /* 0x000000443c307223 */ /* 0x002fe2000000002f */
[----:B------:R-:W-:Y:S01]  /*1810*/  FFMA R2, R90, R18, R51 ;  /* 0x000000125a027223 */ /* 0x000fe20000000033 */
[C---:B------:R-:W-:Y:S01]  /*1820*/  FFMA R46, R60.reuse, R64, R46 ;  /* 0x000000403c2e7223 */ /* 0x040fe2000000002e */
[C---:B------:R-:W-:Y:S01]  /*1830*/  FFMA R44, R60.reuse, R92, R44 ;  /* 0x0000005c3c2c7223 */ /* 0x040fe2000000002c */
[----:B------:R-:W-:Y:S01]  /*1840*/  FFMA R3, R61, R69, R48 ;  /* 0x000000453d037223 */ /* 0x000fe20000000030 */
[----:B------:R-:W-:Y:S01]  /*1850*/  FFMA R73, R91, R19, R2 ;  /* 0x000000135b497223 */ /* 0x000fe20000000002 */
[----:B------:R-:W1:Y:S01]  /*1860*/  LDS.128 R48, [R0.X4+UR5+0x980] ;  /* 0x0009800500307984 */ /* 0x000e620008004c00 */
[----:B------:R-:W-:Y:S01]  /*1870*/  FFMA R2, R60, R16, R45 ;  /* 0x000000103c027223 */ /* 0x000fe2000000002d */
[C---:B------:R-:W-:Y:S01]  /*1880*/  FFMA R45, R61.reuse, R65, R46 ;  /* 0x000000413d2d7223 */ /* 0x040fe2000000002e */
[----:B------:R-:W-:Y:S01]  /*1890*/  FFMA R126, R62, R70, R3 ;  /* 0x000000463e7e7223 */ /* 0x000fe20000000003 */
[----:B------:R-:W-:Y:S01]  /*18a0*/  FFMA R110, R110, R94, R109 ;  /* 0x0000005e6e6e7223 */ /* 0x000fe2000000006d */
[C---:B------:R-:W-:Y:S01]  /*18b0*/  FFMA R47, R61.reuse, R17, R2 ;  /* 0x000000113d2f7223 */ /* 0x040fe20000000002 */
[C---:B------:R-:W-:Y:S01]  /*18c0*/  FFMA R2, R62.reuse, R66, R45 ;  /* 0x000000423e027223 */ /* 0x040fe2000000002d */
[----:B------:R-:W-:Y:S01]  /*18d0*/  FFMA R61, R61, R93, R44 ;  /* 0x0000005d3d3d7223 */ /* 0x000fe2000000002c */
[----:B------:R-:W-:Y:S01]  /*18e0*/  FFMA R101, R111, R95, R110 ;  /* 0x0000005f6f657223 */ /* 0x000fe2000000006e */
[C---:B------:R-:W-:Y:S01]  /*18f0*/  FFMA R124, R62.reuse, R18, R47 ;  /* 0x000000123e7c7223 */ /* 0x040fe2000000002f */
[----:B------:R-:W-:Y:S01]  /*1900*/  FFMA R125, R63, R67, R2 ;  /* 0x000000433f7d7223 */ /* 0x000fe20000000002 */
[----:B------:R-:W-:Y:S01]  /*1910*/  FFMA R62, R62, R94, R61 ;  /* 0x0000005e3e3e7223 */ /* 0x000fe2000000003d */
[C---:B--2---:R-:W-:Y:S01]  /*1920*/  FFMA R44, R56.reuse, R68, R43 ;  /* 0x00000044382c7223 */ /* 0x044fe2000000002b */
[C---:B------:R-:W-:Y:S01]  /*1930*/  FFMA R2, R56.reuse, R16, R41 ;  /* 0x0000001038027223 */ /* 0x040fe20000000029 */
[C---:B------:R-:W-:Y:S01]  /*1940*/  FFMA R42, R56.reuse, R64, R42 ;  /* 0x00000040382a7223 */ /* 0x040fe2000000002a */
[----:B------:R-:W-:Y:S01]  /*1950*/  FFMA R40, R56, R92, R40 ;  /* 0x0000005c38287223 */ /* 0x000fe20000000028 */
[C---:B------:R-:W-:Y:S01]  /*1960*/  FFMA R41, R57.reuse, R69, R44 ;  /* 0x0000004539297223 */ /* 0x040fe2000000002c */
[C---:B------:R-:W-:Y:S01]  /*1970*/  FFMA R61, R57.reuse, R17, R2 ;  /* 0x00000011393d7223 */ /* 0x040fe20000000002 */
[C---:B------:R-:W-:Y:S01]  /*1980*/  FFMA R43, R57.reuse, R65, R42 ;  /* 0x00000041392b7223 */ /* 0x040fe2000000002a */
[----:B------:R-:W2:Y:S01]  /*1990*/  LDS.128 R44, [R0.X4+UR5+0x1000] ;  /* 0x00100005002c7984 */ /* 0x000ea20008004c00 */
[----:B------:R-:W-:Y:S01]  /*19a0*/  FFMA R57, R57, R93, R40 ;  /* 0x0000005d39397223 */ /* 0x000fe20000000028 */
[C---:B------:R-:W-:Y:S01]  /*19b0*/  FFMA R40, R58.reuse, R18, R61 ;  /* 0x000000123a287223 */ /* 0x040fe2000000003d */
[C---:B------:R-:W-:Y:S01]  /*19c0*/  FFMA R42, R58.reuse, R70, R41 ;  /* 0x000000463a2a7223 */ /* 0x040fe20000000029 */
[C---:B------:R-:W-:Y:S01]  /*19d0*/  FFMA R122, R58.reuse, R66, R43 ;  /* 0x000000423a7a7223 */ /* 0x040fe2000000002b */
[----:B------:R-:W-:Y:S01]  /*19e0*/  FFMA R2, R58, R94, R57 ;  /* 0x0000005e3a027223 */ /* 0x000fe20000000039 */
[C---:B------:R-:W-:Y:S01]  /*19f0*/  FFMA R121, R59.reuse, R19, R40 ;  /* 0x000000133b797223 */ /* 0x040fe20000000028 */
[----:B------:R-:W-:Y:S01]  /*1a00*/  FFMA R123, R59, R71, R42 ;  /* 0x000000473b7b7223 */ /* 0x000fe2000000002a */
[C---:B---3--:R-:W-:Y:S01]  /*1a10*/  FFMA R40, R52.reuse, R64, R38 ;  /* 0x0000004034287223 */ /* 0x048fe20000000026 */
[C---:B------:R-:W-:Y:S01]  /*1a20*/  FFMA R42, R52.reuse, R68, R39 ;  /* 0x00000044342a7223 */ /* 0x040fe20000000027 */
[C---:B------:R-:W-:Y:S01]  /*1a30*/  FFMA R38, R52.reuse, R16, R37 ;  /* 0x0000001034267223 */ /* 0x040fe20000000025 */
[----:B------:R-:W-:Y:S01]  /*1a40*/  FFMA R36, R52, R92, R36 ;  /* 0x0000005c34247223 */ /* 0x000fe20000000024 */
[C---:B------:R-:W-:Y:S01]  /*1a50*/  FFMA R39, R53.reuse, R65, R40 ;  /* 0x0000004135277223 */ /* 0x040fe20000000028 */
[C---:B------:R-:W-:Y:S01]  /*1a60*/  FFMA R37, R53.reuse, R69, R42 ;  /* 0x0000004535257223 */ /* 0x040fe2000000002a */
[C---:B------:R-:W-:Y:S01]  /*1a70*/  FFMA R57, R53.reuse, R17, R38 ;  /* 0x0000001135397223 */ /* 0x040fe20000000026 */
[----:B------:R-:W-:Y:S01]  /*1a80*/  FFMA R53, R53, R93, R36 ;  /* 0x0000005d35357223 */ /* 0x000fe20000000024 */
[----:B------:R-:W3:Y:S01]  /*1a90*/  LDS.128 R40, [R0.X4+UR5+0x1080] ;  /* 0x0010800500287984 */ /* 0x000ee20008004c00 */
[C---:B------:R-:W-:Y:S01]  /*1aa0*/  FFMA R36, R54.reuse, R66, R39 ;  /* 0x0000004236247223 */ /* 0x040fe20000000027 */
[C---:B------:R-:W-:Y:S01]  /*1ab0*/  FFMA R120, R54.reuse, R70, R37 ;  /* 0x0000004636787223 */ /* 0x040fe20000000025 */
[C---:B------:R-:W-:Y:S01]  /*1ac0*/  FFMA R118, R54.reuse, R18, R57 ;  /* 0x0000001236767223 */ /* 0x040fe20000000039 */
[----:B------:R-:W-:Y:S01]  /*1ad0*/  FFMA R54, R54, R94, R53 ;  /* 0x0000005e36367223 */ /* 0x000fe20000000035 */
[----:B------:R-:W-:Y:S01]  /*1ae0*/  FFMA R119, R55, R67, R36 ;  /* 0x0000004337777223 */ /* 0x000fe20000000024 */
[C---:B-1----:R-:W-:Y:S01]  /*1af0*/  FFMA R36, R48.reuse, R64, R34 ;  /* 0x0000004030247223 */ /* 0x042fe20000000022 */
[C---:B------:R-:W-:Y:S01]  /*1b00*/  FFMA R38, R48.reuse, R68, R35 ;  /* 0x0000004430267223 */ /* 0x040fe20000000023 */
[C---:B------:R-:W-:Y:S01]  /*1b10*/  FFMA R34, R48.reuse, R16, R33 ;  /* 0x0000001030227223 */ /* 0x040fe20000000021 */
[----:B------:R-:W-:Y:S01]  /*1b20*/  FFMA R32, R48, R92, R32 ;  /* 0x0000005c30207223 */ /* 0x000fe20000000020 */
[C---:B------:R-:W-:Y:S01]  /*1b30*/  FFMA R39, R49.reuse, R65, R36 ;  /* 0x0000004131277223 */ /* 0x040fe20000000024 */
[C---:B------:R-:W-:Y:S01]  /*1b40*/  FFMA R37, R49.reuse, R69, R38 ;  /* 0x0000004531257223 */ /* 0x040fe20000000026 */
[C---:B------:R-:W-:Y:S01]  /*1b50*/  FFMA R53, R49.reuse, R17, R34 ;  /* 0x0000001131357223 */ /* 0x040fe20000000022 */
[----:B------:R-:W-:Y:S01]  /*1b60*/  FFMA R49, R49, R93, R32 ;  /* 0x0000005d31317223 */ /* 0x000fe20000000020 */
[C---:B------:R-:W-:Y:S01]  /*1b70*/  FFMA R36, R50.reuse, R66, R39 ;  /* 0x0000004232247223 */ /* 0x040fe20000000027 */
[----:B------:R-:W1:Y:S01]  /*1b80*/  LDS.128 R32, [R0.X4+UR5+0x1100] ;  /* 0x0011000500207984 */ /* 0x000e620008004c00 */
[C---:B------:R-:W-:Y:S01]  /*1b90*/  FFMA R122, R59.reuse, R67, R122 ;  /* 0x000000433b7a7223 */ /* 0x040fe2000000007a */
[----:B------:R-:W-:Y:S01]  /*1ba0*/  FFMA R2, R59, R95, R2 ;  /* 0x0000005f3b027223 */ /* 0x000fe20000000002 */
[----:B------:R-:W-:Y:S01]  /*1bb0*/  FFMA R115, R51, R67, R36 ;  /* 0x0000004333737223 */ /* 0x000fe20000000024 */
[----:B------:R-:W4:Y:S01]  /*1bc0*/  LDS.128 R56, [R0.X4+UR5+0x1180] ;  /* 0x0011800500387984 */ /* 0x000f220008004c00 */
        /* <DEDUP_REMOVED lines=30> */
[----:B------:R-:W-:Y:S01]  /*1db0*/  FFMA R106, R42, R18, R29 ;  /* 0x000000122a6a7223 */ /* 0x000fe2000000001d */
[----:B------:R-:W-:Y:S01]  /*1dc0*/  FFMA R112, R47, R71, R112 ;  /* 0x000000472f707223 */ /* 0x000fe20000000070 */
[----:B------:R-:W-:Y:S01]  /*1dd0*/  FFMA R107, R43, R67, R24 ;  /* 0x000000432b6b7223 */ /* 0x000fe20000000018 */
[C---:B------:R-:W-:Y:S01]  /*1de0*/  FFMA R110, R47.reuse, R19, R110 ;  /* 0x000000132f6e7223 */ /* 0x040fe2000000006e */
[----:B------:R-:W-:Y:S01]  /*1df0*/  FFMA R109, R47, R95, R46 ;  /* 0x0000005f2f6d7223 */ /* 0x000fe2000000002e */
[C---:B-1----:R-:W-:Y:S01]  /*1e00*/  FFMA R24, R32.reuse, R16, R81 ;  /* 0x0000001020187223 */ /* 0x042fe20000000051 */
[C---:B------:R-:W-:Y:S01]  /*1e10*/  FFMA R26, R32.reuse, R68, R83 ;  /* 0x00000044201a7223 */ /* 0x040fe20000000053 */
[C---:B------:R-:W-:Y:S01]  /*1e20*/  FFMA R82, R32.reuse, R64, R82 ;  /* 0x0000004020527223 */ /* 0x040fe20000000052 */
[----:B------:R-:W-:Y:S01]  /*1e30*/  FFMA R32, R32, R92, R80 ;  /* 0x0000005c20207223 */ /* 0x000fe20000000050 */
[C---:B------:R-:W-:Y:S01]  /*1e40*/  FFMA R29, R33.reuse, R17, R24 ;  /* 0x00000011211d7223 */ /* 0x040fe20000000018 */
[C---:B------:R-:W-:Y:S01]  /*1e50*/  FFMA R25, R33.reuse, R69, R26 ;  /* 0x0000004521197223 */ /* 0x040fe2000000001a */
[----:B------:R-:W-:Y:S01]  /*1e60*/  FFMA R27, R33, R65, R82 ;  /* 0x00000041211b7223 */ /* 0x000fe20000000052 */
[----:B------:R-:W1:Y:S01]  /*1e70*/  LDS.128 R44, [R0.X4+UR5+0x1880] ;  /* 0x00188005002c7984 */ /* 0x000e620008004c00 */
[----:B------:R-:W-:Y:S01]  /*1e80*/  FFMA R24, R34, R18, R29 ;  /* 0x0000001222187223 */ /* 0x000fe2000000001d */
[C---:B----4-:R-:W-:Y:S01]  /*1e90*/  FFMA R84, R56.reuse, R92, R84 ;  /* 0x0000005c38547223 */ /* 0x050fe20000000054 */
[----:B------:R-:W-:Y:S01]  /*1ea0*/  FFMA R86, R56, R64, R86 ;  /* 0x0000004038567223 */ /* 0x000fe20000000056 */
[----:B------:R-:W-:Y:S01]  /*1eb0*/  FFMA R26, R34, R70, R25 ;  /* 0x00000046221a7223 */ /* 0x000fe20000000019 */
[----:B------:R-:W-:Y:S01]  /*1ec0*/  FFMA R63, R35, R19, R24 ;  /* 0x00000013233f7223 */ /* 0x000fe20000000018 */
[C---:B------:R-:W-:Y:S01]  /*1ed0*/  FFMA R24, R56.reuse, R68, R87 ;  /* 0x0000004438187223 */ /* 0x040fe20000000057 */
[----:B------:R-:W-:Y:S01]  /*1ee0*/  FFMA R56, R56, R16, R85 ;  /* 0x0000001038387223 */ /* 0x000fe20000000055 */
[C---:B------:R-:W-:Y:S01]  /*1ef0*/  FFMA R62, R34.reuse, R66, R27 ;  /* 0x00000042223e7223 */ /* 0x040fe2000000001b */
[-C--:B------:R-:W-:Y:S01]  /*1f00*/  FFMA R33, R33, R93.reuse, R32 ;  /* 0x0000005d21217223 */ /* 0x080fe20000000020 */
[C---:B------:R-:W-:Y:S01]  /*1f10*/  FFMA R29, R57.reuse, R93, R84 ;  /* 0x0000005d391d7223 */ /* 0x040fe20000000054 */
[C---:B------:R-:W-:Y:S01]  /*1f20*/  FFMA R25, R57.reuse, R69, R24 ;  /* 0x0000004539197223 */ /* 0x040fe20000000018 */
        /* <DEDUP_REMOVED lines=8> */
[C---:B--2---:R-:W-:Y:S01]  /*1fb0*/  FFMA R8, R36.reuse, R92, R8 ;  /* 0x0000005c24087223 */ /* 0x044fe20000000008 */
[C---:B------:R-:W-:Y:S01]  /*1fc0*/  FFMA R62, R35.reuse, R67, R62 ;  /* 0x00000043233e7223 */ /* 0x040fe2000000003e */
[----:B------:R-:W-:Y:S01]  /*1fd0*/  FFMA R96, R35, R95, R96 ;  /* 0x0000005f23607223 */ /* 0x000fe20000000060 */
[C---:B------:R-:W-:Y:S01]  /*1fe0*/  FFMA R56, R59.reuse, R71, R56 ;  /* 0x000000473b387223 */ /* 0x040fe20000000038 */
[----:B------:R-:W2:Y:S01]  /*1ff0*/  LDS.128 R32, [R0.X4+UR5+0x1900] ;  /* 0x0019000500207984 */ /* 0x000ea20008004c00 */
[C---:B------:R-:W-:Y:S01]  /*2000*/  FFMA R57, R59.reuse, R67, R26 ;  /* 0x000000433b397223 */ /* 0x040fe2000000001a */
[C---:B------:R-:W-:Y:S01]  /*2010*/  FFMA R58, R59.reuse, R19, R58 ;  /* 0x000000133b3a7223 */ /* 0x040fe2000000003a */
[----:B------:R-:W-:Y:S01]  /*2020*/  FFMA R59, R59, R95, R24 ;  /* 0x0000005f3b3b7223 */ /* 0x000fe20000000018 */
[C---:B------:R-:W-:Y:S01]  /*2030*/  FFMA R24, R36.reuse, R68, R11 ;  /* 0x0000004424187223 */ /* 0x040fe2000000000b */
[C---:B------:R-:W-:Y:S01]  /*2040*/  FFMA R25, R37.reuse, R93, R8 ;  /* 0x0000005d25197223 */ /* 0x040fe20000000008 */
[C---:B------:R-:W-:Y:S01]  /*2050*/  FFMA R10, R36.reuse, R64, R10 ;  /* 0x00000040240a7223 */ /* 0x040fe2000000000a */
[----:B------:R-:W-:Y:S01]  /*2060*/  FFMA R36, R36, R16, R9 ;  /* 0x0000001024247223 */ /* 0x000fe20000000009 */
[----:B------:R-:W-:Y:S01]  /*2070*/  FFMA R9, R37, R69, R24 ;  /* 0x0000004525097223 */ /* 0x000fe20000000018 */
[-C--:B------:R-:W-:Y:S01]  /*2080*/  FFMA R8, R38, R94.reuse, R25 ;  /* 0x0000005e26087223 */ /* 0x080fe20000000019 */
[----:B------:R-:W-:Y:S01]  /*2090*/  FFMA R72, R90, R94, R89 ;  /* 0x0000005e5a487223 */ /* 0x000fe20000000059 */
[C---:B------:R-:W-:Y:S01]  /*20a0*/  FFMA R114, R50.reuse, R18, R53 ;  /* 0x0000001232727223 */ /* 0x040fe20000000035 */
[----:B------:R-:W3:Y:S01]  /*20b0*/  LDS.128 R24, [R0.X4+UR5+0x1980] ;  /* 0x0019800500187984 */ /* 0x000ee20008004c00 */
[-C--:B------:R-:W-:Y:S01]  /*20c0*/  FFMA R50, R50, R94.reuse, R49 ;  /* 0x0000005e32327223 */ /* 0x080fe20000000031 */
[----:B------:R-:W-:Y:S01]  /*20d0*/  FFMA R60, R42, R94, R41 ;  /* 0x0000005e2a3c7223 */ /* 0x000fe20000000029 */
[C---:B------:R-:W-:Y:S01]  /*20e0*/  FFMA R74, R91.reuse, R67, R74 ;  /* 0x000000435b4a7223 */ /* 0x040fe2000000004a */
[----:B------:R-:W-:Y:S01]  /*20f0*/  FFMA R72, R91, R95, R72 ;  /* 0x0000005f5b487223 */ /* 0x000fe20000000048 */
[C---:B------:R-:W-:Y:S01]  /*2100*/  FFMA R120, R55.reuse, R71, R120 ;  /* 0x0000004737787223 */ /* 0x040fe20000000078 */
[C---:B------:R-:W-:Y:S01]  /*2110*/  FFMA R118, R55.reuse, R19, R118 ;  /* 0x0000001337767223 */ /* 0x040fe20000000076 */
[----:B------:R-:W-:Y:S01]  /*2120*/  FFMA R117, R55, R95, R54 ;  /* 0x0000005f37757223 */ /* 0x000fe20000000036 */
[----:B------:R-:W-:Y:S01]  /*2130*/  LDS.128 R88, [R0.X4+UR5+0x10] ;  /* 0x0000100500587984 */ /* 0x000fe20008004c00 */
[C---:B------:R-:W-:Y:S01]  /*2140*/  FFMA R116, R51.reuse, R71, R116 ;  /* 0x0000004733747223 */ /* 0x040fe20000000074 */
[C---:B------:R-:W-:Y:S01]  /*2150*/  FFMA R114, R51.reuse, R19, R114 ;  /* 0x0000001333727223 */ /* 0x040fe20000000072 */
[----:B------:R-:W-:Y:S01]  /*2160*/  FFMA R113, R51, R95, R50 ;  /* 0x0000005f33717223 */ /* 0x000fe20000000032 */
[----:B------:R-:W4:Y:S01]  /*2170*/  LDS.128 R52, [R76+0x10] ;  /* 0x000010004c347984 */ /* 0x000f220000000c00 */
[C---:B------:R-:W-:Y:S01]  /*2180*/  FFMA R108, R43.reuse, R71, R108 ;  /* 0x000000472b6c7223 */ /* 0x040fe2000000006c */
[C---:B------:R-:W-:Y:S01]  /*2190*/  FFMA R106, R43.reuse, R19, R106 ;  /* 0x000000132b6a7223 */ /* 0x040fe2000000006a */
[----:B------:R-:W-:Y:S01]  /*21a0*/  FFMA R60, R43, R95, R60 ;  /* 0x0000005f2b3c7223 */ /* 0x000fe2000000003c */
[----:B------:R-:W5:Y:S01]  /*21b0*/  LDS.128 R28, [R76+0x90] ;  /* 0x000090004c1c7984 */ /* 0x000f620000000c00 */
[C---:B------:R-:W-:Y:S01]  /*21c0*/  FFMA R11, R37.reuse, R65, R10 ;  /* 0x00000041250b7223 */ /* 0x040fe2000000000a */
[----:B------:R-:W-:Y:S01]  /*21d0*/  FFMA R37, R37, R17, R36 ;  /* 0x0000001125257223 */ /* 0x000fe20000000024 */
[C---:B------:R-:W-:Y:S01]  /*21e0*/  FFMA R36, R38.reuse, R70, R9 ;  /* 0x0000004626247223 */ /* 0x040fe20000000009 */
[----:B------:R-:W5:Y:S01]  /*21f0*/  LDS.128 R48, [R76+0x110] ;  /* 0x000110004c307984 */ /* 0x000f620000000c00 */
[C---:B------:R-:W-:Y:S01]  /*2200*/  FFMA R10, R38.reuse, R66, R11 ;  /* 0x00000042260a7223 */ /* 0x040fe2000000000b */
[----:B------:R-:W-:Y:S01]  /*2210*/  FFMA R38, R38, R18, R37 ;  /* 0x0000001226267223 */ /* 0x000fe20000000025 */
[C---:B-1----:R-:W-:Y:S01]  /*2220*/  FFMA R12, R44.reuse, R92, R12 ;  /* 0x0000005c2c0c7223 */ /* 0x042fe2000000000c */
[----:B------:R-:W1:Y:S01]  /*2230*/  LDS.128 R40, [R76+0x190] ;  /* 0x000190004c287984 */ /* 0x000e620000000c00 */
[C---:B------:R-:W-:Y:S01]  /*2240*/  FFMA R36, R39.reuse, R71, R36 ;  /* 0x0000004727247223 */ /* 0x040fe20000000024 */
[C---:B------:R-:W-:Y:S01]  /*2250*/  FFMA R37, R39.reuse, R67, R10 ;  /* 0x0000004327257223 */ /* 0x040fe2000000000a */
[C---:B------:R-:W-:Y:S01]  /*2260*/  FFMA R38, R39.reuse, R19, R38 ;  /* 0x0000001327267223 */ /* 0x040fe20000000026 */
[----:B------:R-:W1:Y:S01]  /*2270*/  LDS.128 R84, [R0.X4+UR5+0x90] ;  /* 0x0000900500547984 */ /* 0x000e620008004c00 */
[----:B------:R-:W-:Y:S01]  /*2280*/  FFMA R39, R39, R95, R8 ;  /* 0x0000005f27277223 */ /* 0x000fe20000000008 */
[C---:B------:R-:W-:Y:S01]  /*2290*/  FFMA R14, R44.reuse, R64, R14 ;  /* 0x000000402c0e7223 */ /* 0x040fe2000000000e */
[----:B------:R-:W-:Y:S01]  /*22a0*/  FFMA R8, R44, R16, R13 ;  /* 0x000000102c087223 */ /* 0x000fe2000000000d */
[C---:B------:R-:W-:Y:S01]  /*22b0*/  FFMA R13, R45.reuse, R93, R12 ;  /* 0x0000005d2d0d7223 */ /* 0x040fe2000000000c */
[----:B------:R-:W1:Y:S01]  /*22c0*/  LDS.128 R80, [R0.X4+UR5+0x110] ;  /* 0x0001100500507984 */ /* 0x000e620008004c00 */
[C---:B------:R-:W-:Y:S01]  /*22d0*/  FFMA R9, R45.reuse, R65, R14 ;  /* 0x000000412d097223 */ /* 0x040fe2000000000e */
[----:B------:R-:W-:Y:S01]  /*22e0*/  FFMA R11, R45, R17, R8 ;  /* 0x000000112d0b7223 */ /* 0x000fe20000000008 */
[----:B------:R-:W-:Y:S01]  /*22f0*/  FFMA R12, R46, R94, R13 ;  /* 0x0000005e2e0c7223 */ /* 0x000fe2000000000d */
[----:B--2---:R-:W-:Y:S01]  /*2300*/  FFMA R4, R32, R92, R4 ;  /* 0x0000005c20047223 */ /* 0x004fe20000000004 */
[C---:B------:R-:W-:Y:S01]  /*2310*/  FFMA R14, R46.reuse, R66, R9 ;  /* 0x000000422e0e7223 */ /* 0x040fe20000000009 */
[----:B------:R-:W-:Y:S01]  /*2320*/  FFMA R10, R46, R18, R11 ;  /* 0x000000122e0a7223 */ /* 0x000fe2000000000b */
[C---:B------:R-:W-:Y:S01]  /*2330*/  FFMA R11, R47.reuse, R95, R12 ;  /* 0x0000005f2f0b7223 */ /* 0x040fe2000000000c */
[C---:B------:R-:W-:Y:S01]  /*2340*/  FFMA R12, R32.reuse, R64, R6 ;  /* 0x00000040200c7223 */ /* 0x040fe20000000006 */
[----:B------:R-:W-:Y:S01]  /*2350*/  FFMA R9, R47, R67, R14 ;  /* 0x000000432f097223 */ /* 0x000fe2000000000e */
[C---:B------:R-:W-:Y:S01]  /*2360*/  FFMA R14, R32.reuse, R68, R7 ;  /* 0x00000044200e7223 */ /* 0x040fe20000000007 */
[-C--:B------:R-:W-:Y:S01]  /*2370*/  FFMA R6, R32, R16.reuse, R5 ;  /* 0x0000001020067223 */ /* 0x080fe20000000005 */
[C---:B------:R-:W-:Y:S01]  /*2380*/  FFMA R7, R33.reuse, R65, R12 ;  /* 0x0000004121077223 */ /* 0x040fe2000000000c */
[----:B---3--:R-:W-:Y:S01]  /*2390*/  FFMA R16, R24, R16, R21 ;  /* 0x0000001018107223 */ /* 0x008fe20000000015 */
[C---:B------:R-:W-:Y:S01]  /*23a0*/  FFMA R5, R33.reuse, R69, R14 ;  /* 0x0000004521057223 */ /* 0x040fe2000000000e */
[C---:B------:R-:W-:Y:S01]  /*23b0*/  FFMA R13, R33.reuse, R17, R6 ;  /* 0x00000011210d7223 */ /* 0x040fe20000000006 */
[----:B------:R-:W-:Y:S01]  /*23c0*/  FFMA R33, R33, R93, R4 ;  /* 0x0000005d21217223 */ /* 0x000fe20000000004 */
[C---:B------:R-:W-:Y:S01]  /*23d0*/  FFMA R4, R34.reuse, R66, R7 ;  /* 0x0000004222047223 */ /* 0x040fe20000000007 */
[----:B------:R-:W-:Y:S01]  /*23e0*/  FFMA R17, R25, R17, R16 ;  /* 0x0000001119117223 */ /* 0x000fe20000000010 */
[C---:B------:R-:W-:Y:S01]  /*23f0*/  FFMA R128, R34.reuse, R18, R13 ;  /* 0x0000001222807223 */ /* 0x040fe2000000000d */
[----:B------:R-:W-:Y:S01]  /*2400*/  FFMA R130, R34, R70, R5 ;  /* 0x0000004622827223 */ /* 0x000fe20000000005 */
[----:B------:R-:W-:Y:S01]  /*2410*/  FFMA R129, R35, R67, R4 ;  /* 0x0000004323817223 */ /* 0x000fe20000000004 */
[C---:B----4-:R-:W-:Y:S01]  /*2420*/  FFMA R4, R88.reuse, R52, R103 ;  /* 0x0000003458047223 */ /* 0x050fe20000000067 */
[----:B-----5:R-:W-:Y:S01]  /*2430*/  FFMA R6, R88, R28, R105 ;  /* 0x0000001c58067223 */ /* 0x020fe20000000069 */
[----:B------:R-:W-:Y:S01]  /*2440*/  FFMA R18, R26, R18, R17 ;  /* 0x000000121a127223 */ /* 0x000fe20000000011 */
[----:B------:R-:W-:Y:S01]  /*2450*/  FFMA R44, R44, R68, R15 ;  /* 0x000000442c2c7223 */ /* 0x000fe2000000000f */
[C---:B------:R-:W-:Y:S01]  /*2460*/  FFMA R17, R89.reuse, R53, R4 ;  /* 0x0000003559117223 */ /* 0x040fe20000000004 */
[----:B------:R-:W-:Y:S01]  /*2470*/  FFMA R102, R88, R48, R102 ;  /* 0x0000003058667223 */ /* 0x000fe20000000066 */
[C---:B------:R-:W-:Y:S01]  /*2480*/  FFMA R7, R89.reuse, R29, R6 ;  /* 0x0000001d59077223 */ /* 0x040fe20000000006 */
[----:B------:R-:W2:Y:S01]  /*2490*/  LDS.128 R12, [R0.X4+UR5+0x190] ;  /* 0x00019005000c7984 */ /* 0x000ea20008004c00 */
[----:B------:R-:W-:Y:S01]  /*24a0*/  FFMA R4, R90, R54, R17 ;  /* 0x000000365a047223 */ /* 0x000fe20000000011 */
[----:B-1----:R-:W-:Y:S01]  /*24b0*/  FFMA R104, R88, R40, R104 ;  /* 0x0000002858687223 */ /* 0x002fe20000000068 */
[C---:B------:R-:W-:Y:S01]  /*24c0*/  FFMA R5, R89.reuse, R49, R102 ;  /* 0x0000003159057223 */ /* 0x040fe20000000066 */
[C---:B------:R-:W-:Y:S01]  /*24d0*/  FFMA R68, R24.reuse, R68, R23 ;  /* 0x0000004418447223 */ /* 0x040fe20000000017 */
[C---:B------:R-:W-:Y:S01]  /*24e0*/  FFMA R22, R24.reuse, R64, R22 ;  /* 0x0000004018167223 */ /* 0x040fe20000000016 */
[----:B------:R-:W-:Y:S01]  /*24f0*/  FFMA R89, R89, R41, R104 ;  /* 0x0000002959597223 */ /* 0x000fe20000000068 */
[----:B------:R-:W-:Y:S01]  /*2500*/  FFMA R20, R24, R92, R20 ;  /* 0x0000005c18147223 */ /* 0x000fe20000000014 */
[C---:B------:R-:W-:Y:S01]  /*2510*/  FFMA R88, R90.reuse, R30, R7 ;  /* 0x0000001e5a587223 */ /* 0x040fe20000000007 */
[C---:B------:R-:W-:Y:S01]  /*2520*/  FFMA R6, R90.reuse, R50, R5 ;  /* 0x000000325a067223 */ /* 0x040fe20000000005 */
[----:B------:R-:W-:Y:S01]  /*2530*/  FFMA R16, R90, R42, R89 ;  /* 0x0000002a5a107223 */ /* 0x000fe20000000059 */
[----:B------:R-:W-:Y:S01]  /*2540*/  FFMA R45, R45, R69, R44 ;  /* 0x000000452d2d7223 */ /* 0x000fe2000000002c */
[----:B------:R-:W-:Y:S01]  /*2550*/  FFMA R90, R91, R55, R4 ;  /* 0x000000375b5a7223 */ /* 0x000fe20000000004 */
[C---:B------:R-:W-:Y:S01]  /*2560*/  FFMA R69, R25.reuse, R69, R68 ;  /* 0x0000004519457223 */ /* 0x040fe20000000044 */
[C---:B------:R-:W-:Y:S01]  /*2570*/  FFMA R65, R25.reuse, R65, R22 ;  /* 0x0000004119417223 */ /* 0x040fe20000000016 */
[C---:B------:R-:W-:Y:S01]  /*2580*/  FFMA R100, R84.reuse, R40, R100 ;  /* 0x0000002854647223 */ /* 0x040fe20000000064 */
[C---:B------:R-:W-:Y:S01]  /*2590*/  FFMA R98, R84.reuse, R48, R98 ;  /* 0x0000003054627223 */ /* 0x040fe20000000062 */
[C---:B------:R-:W-:Y:S01]  /*25a0*/  FFMA R4, R84.reuse, R28, R99 ;  /* 0x0000001c54047223 */ /* 0x040fe20000000063 */
[----:B------:R-:W-:Y:S01]  /*25b0*/  FFMA R25, R25, R93, R20 ;  /* 0x0000005d19197223 */ /* 0x000fe20000000014 */
[----:B------:R-:W-:Y:S01]  /*25c0*/  FFMA R84, R84, R52, R101 ;  /* 0x0000003454547223 */ /* 0x000fe20000000065 */
[C---:B------:R-:W-:Y:S01]  /*25d0*/  FFMA R92, R26.reuse, R70, R69 ;  /* 0x000000461a5c7223 */ /* 0x040fe20000000045 */
[----:B------:R-:W-:Y:S01]  /*25e0*/  FFMA R66, R26, R66, R65 ;  /* 0x000000421a427223 */ /* 0x000fe20000000041 */
[C---:B------:R-:W-:Y:S01]  /*25f0*/  FFMA R5, R85.reuse, R41, R100 ;  /* 0x0000002955057223 */ /* 0x040fe20000000064 */
[C---:B------:R-:W-:Y:S01]  /*2600*/  FFMA R7, R85.reuse, R49, R98 ;  /* 0x0000003155077223 */ /* 0x040fe20000000062 */
[----:B------:R-:W-:Y:S01]  /*2610*/  FFMA R21, R85, R29, R4 ;  /* 0x0000001d55157223 */ /* 0x000fe20000000004 */
[-C--:B------:R-:W-:Y:S01]  /*2620*/  FFMA R34, R34, R94.reuse, R33 ;  /* 0x0000005e22227223 */ /* 0x080fe20000000021 */
[----:B------:R-:W-:Y:S01]  /*2630*/  FFMA R26, R26, R94, R25 ;  /* 0x0000005e1a1a7223 */ /* 0x000fe20000000019 */
[C---:B------:R-:W-:Y:S01]  /*2640*/  FFMA R88, R91.reuse, R31, R88 ;  /* 0x0000001f5b587223 */ /* 0x040fe20000000058 */
[----:B------:R-:W-:Y:S01]  /*2650*/  FFMA R89, R91, R51, R6 ;  /* 0x000000335b597223 */ /* 0x000fe20000000006 */
[----:B------:R-:W-:Y:S01]  /*2660*/  FFMA R85, R85, R53, R84 ;  /* 0x0000003555557223 */ /* 0x000fe20000000054 */
[-C--:B------:R-:W-:Y:S01]  /*2670*/  FFMA R10, R47, R19.reuse, R10 ;  /* 0x000000132f0a7223 */ /* 0x080fe2000000000a */
[-C--:B------:R-:W-:Y:S01]  /*2680*/  FFMA R128, R35, R19.reuse, R128 ;  /* 0x0000001323807223 */ /* 0x080fe20000000080 */
[----:B------:R-:W-:Y:S01]  /*2690*/  FFMA R94, R27, R19, R18 ;  /* 0x000000131b5e7223 */ /* 0x000fe20000000012 */
[-C--:B------:R-:W-:Y:S01]  /*26a0*/  FFMA R91, R91, R43.reuse, R16 ;  /* 0x0000002b5b5b7223 */ /* 0x080fe20000000010 */
[C---:B------:R-:W-:Y:S01]  /*26b0*/  FFMA R84, R86.reuse, R42, R5 ;  /* 0x0000002a56547223 */ /* 0x040fe20000000005 */
[----:B------:R-:W1:Y:S01]  /*26c0*/  LDS.128 R16, [R0.X4+UR5+0x810] ;  /* 0x0008100500107984 */ /* 0x000e620008004c00 */
        /* <DEDUP_REMOVED lines=14> */
[----:B------:R-:W3:Y:S01]  /*27b0*/  LDS.128 R4, [R0.X4+UR5+0x890] ;  /* 0x0008900500047984 */ /* 0x000ee20008004c00 */
[C---:B------:R-:W-:Y:S01]  /*27c0*/  FFMA R22, R82.reuse, R42, R21 ;  /* 0x0000002a52167223 */ /* 0x040fe20000000015 */
[----:B------:R-:W-:Y:S01]  /*27d0*/  FFMA R20, R82, R30, R25 ;  /* 0x0000001e52147223 */ /* 0x000fe20000000019 */
[----:B------:R-:W-:Y:S01]  /*27e0*/  FFMA R95, R27, R95, R26 ;  /* 0x0000005f1b5f7223 */ /* 0x000fe2000000001a */
[C---:B------:R-:W-:Y:S01]  /*27f0*/  FFMA R78, R80.reuse, R48, R78 ;  /* 0x00000030504e7223 */ /* 0x040fe2000000004e */
[----:B------:R-:W-:Y:S01]  /*2800*/  FFMA R80, R80, R52, R97 ;  /* 0x0000003450507223 */ /* 0x000fe20000000061 */
[C---:B------:R-:W-:Y:S01]  /*2810*/  FFMA R77, R83.reuse, R43, R22 ;  /* 0x0000002b534d7223 */ /* 0x040fe20000000016 */
[----:B------:R-:W-:Y:S01]  /*2820*/  FFMA R79, R83, R31, R20 ;  /* 0x0000001f534f7223 */ /* 0x000fe20000000014 */
[----:B------:R-:W4:Y:S01]  /*2830*/  LDS.128 R24, [R0.X4+UR5+0x910] ;  /* 0x0009100500187984 */ /* 0x000f220008004c00 */
[C---:B--2---:R-:W-:Y:S01]  /*2840*/  FFMA R22, R12.reuse, R40, R75 ;  /* 0x000000280c167223 */ /* 0x044fe2000000004b */
[C---:B------:R-:W-:Y:S01]  /*2850*/  FFMA R20, R12.reuse, R28, R73 ;  /* 0x0000001c0c147223 */ /* 0x040fe20000000049 */
[C---:B------:R-:W-:Y:S01]  /*2860*/  FFMA R23, R81.reuse, R49, R78 ;  /* 0x0000003151177223 */ /* 0x040fe2000000004e */
[----:B------:R-:W-:Y:S01]  /*2870*/  FFMA R81, R81, R53, R80 ;  /* 0x0000003551517223 */ /* 0x000fe20000000050 */
        /* <DEDUP_REMOVED lines=17> */
[C---:B-1----:R-:W-:Y:S01]  /*2990*/  FFMA R126, R16.reuse, R40, R126 ;  /* 0x00000028107e7223 */ /* 0x042fe2000000007e */
[C---:B------:R-:W-:Y:S01]  /*29a0*/  FFMA R12, R16.reuse, R48, R125 ;  /* 0x00000030100c7223 */ /* 0x040fe2000000007d */
[C---:B------:R-:W-:Y:S01]  /*29b0*/  FFMA R124, R16.reuse, R28, R124 ;  /* 0x0000001c107c7223 */ /* 0x040fe2000000007c */
[----:B------:R-:W-:Y:S01]  /*29c0*/  FFMA R16, R16, R52, R3 ;  /* 0x0000003410107223 */ /* 0x000fe20000000003 */
[----:B------:R-:W1:Y:S01]  /*29d0*/  LDS.128 R20, [R0.X4+UR5+0x990] ;  /* 0x0009900500147984 */ /* 0x000e620008004c00 */
        /* <DEDUP_REMOVED lines=14> */
[C---:B---3--:R-:W-:Y:S01]  /*2ac0*/  FFMA R14, R4.reuse, R40, R123 ;  /* 0x00000028040e7223 */ /* 0x048fe2000000007b */
[C---:B------:R-:W-:Y:S01]  /*2ad0*/  FFMA R122, R4.reuse, R48, R122 ;  /* 0x00000030047a7223 */ /* 0x040fe2000000007a */
[C---:B------:R-:W-:Y:S01]  /*2ae0*/  FFMA R12, R4.reuse, R28, R121 ;  /* 0x0000001c040c7223 */ /* 0x040fe20000000079 */
[----:B------:R-:W-:Y:S01]  /*2af0*/  FFMA R2, R4, R52, R2 ;  /* 0x0000003404027223 */ /* 0x000fe20000000002 */
[----:B------:R-:W2:Y:S01]  /*2b00*/  LDS.128 R16, [R0.X4+UR5+0x1010] ;  /* 0x0010100500107984 */ /* 0x000ea20008004c00 */
        /* <DEDUP_REMOVED lines=13> */
[C---:B----4-:R-:W-:Y:S01]  /*2be0*/  FFMA R120, R24.reuse, R40, R120 ;  /* 0x0000002818787223 */ /* 0x050fe20000000078 */
[----:B------:R-:W3:Y:S01]  /*2bf0*/  LDS.128 R4, [R0.X4+UR5+0x1090] ;  /* 0x0010900500047984 */ /* 0x000ee20008004c00 */
        /* <DEDUP_REMOVED lines=12> */
[----:B-1----:R-:W-:Y:S01]  /*2cc0*/  FFMA R114, R20, R28, R114 ;  /* 0x0000001c14727223 */ /* 0x002fe20000000072 */
[----:B------:R-:W1:Y:S01]  /*2cd0*/  LDS.128 R44, [R0.X4+UR5+0x1110] ;  /* 0x00111005002c7984 */ /* 0x000e620008004c00 */
        /* <DEDUP_REMOVED lines=16> */
[----:B------:R-:W4:Y:S01]  /*2de0*/  LDS.128 R72, [R0.X4+UR5+0x1190] ;  /* 0x0011900500487984 */ /* 0x000f220008004c00 */
[C---:B--2---:R-:W-:Y:S01]  /*2df0*/  FFMA R20, R16.reuse, R48, R111 ;  /* 0x0000003010147223 */ /* 0x044fe2000000006f */
        /* <DEDUP_REMOVED lines=15> */
[C---:B---3--:R-:W-:Y:S01]  /*2ef0*/  FFMA R16, R4.reuse, R48, R107 ;  /* 0x0000003004107223 */ /* 0x048fe2000000006b */
[C---:B------:R-:W-:Y:S01]  /*2f00*/  FFMA R108, R4.reuse, R40, R108 ;  /* 0x00000028046c7223 */ /* 0x040fe2000000006c */
        /* <DEDUP_REMOVED lines=9> */
[----:B------:R-:W2:Y:S01]  /*2fa0*/  LDS.128 R68, [R0.X4+UR5+0x1810] ;  /* 0x0018100500447984 */ /* 0x000ea20008004c00 */
[C---:B------:R-:W-:Y:S01]  /*2fb0*/  FFMA R4, R6.reuse, R50, R19 ;  /* 0x0000003206047223 */ /* 0x040fe20000000013 */
[C---:B------:R-:W-:Y:S01]  /*2fc0*/  FFMA R100, R6.reuse, R42, R17 ;  /* 0x0000002a06647223 */ /* 0x040fe20000000011 */
[C---:B------:R-:W-:Y:S01]  /*2fd0*/  FFMA R98, R6.reuse, R30, R21 ;  /* 0x0000001e06627223 */ /* 0x040fe20000000015 */
[----:B------:R-:W-:Y:S01]  /*2fe0*/  FFMA R6, R6, R54, R5 ;  /* 0x0000003606067223 */ /* 0x000fe20000000005 */
[C---:B------:R-:W-:Y:S01]  /*2ff0*/  FFMA R99, R7.reuse, R51, R4 ;  /* 0x0000003307637223 */ /* 0x040fe20000000004 */
[C---:B-1----:R-:W-:Y:S01]  /*3000*/  FFMA R4, R44.reuse, R28, R63 ;  /* 0x0000001c2c047223 */ /* 0x042fe2000000003f */
[C---:B------:R-:W-:Y:S01]  /*3010*/  FFMA R62, R44.reuse, R48, R62 ;  /* 0x000000302c3e7223 */ /* 0x040fe2000000003e */
[----:B------:R-:W-:Y:S01]  /*3020*/  FFMA R97, R7, R55, R6 ;  /* 0x0000003707617223 */ /* 0x000fe20000000006 */
        /* <DEDUP_REMOVED lines=8> */
[----:B------:R-:W1:Y:S01]  /*30b0*/  LDS.128 R20, [R0.X4+UR5+0x1890] ;  /* 0x0018900500147984 */ /* 0x000e620008004c00 */
[C---:B------:R-:W-:Y:S01]  /*30c0*/  FFMA R6, R46.reuse, R30, R17 ;  /* 0x0000001e2e067223 */ /* 0x040fe20000000011 */
[C---:B------:R-:W-:Y:S01]  /*30d0*/  FFMA R44, R46.reuse, R42, R5 ;  /* 0x0000002a2e2c7223 */ /* 0x040fe20000000005 */
[C---:B------:R-:W-:Y:S01]  /*30e0*/  FFMA R16, R46.reuse, R50, R7 ;  /* 0x000000322e107223 */ /* 0x040fe20000000007 */
[----:B------:R-:W-:Y:S01]  /*30f0*/  FFMA R4, R46, R54, R45 ;  /* 0x000000362e047223 */ /* 0x000fe2000000002d */
[C---:B------:R-:W-:Y:S01]  /*3100*/  FFMA R46, R47.reuse, R31, R6 ;  /* 0x0000001f2f2e7223 */ /* 0x040fe20000000006 */
[C---:B----4-:R-:W-:Y:S01]  /*3110*/  FFMA R56, R72.reuse, R40, R56 ;  /* 0x0000002848387223 */ /* 0x050fe20000000038 */
        /* <DEDUP_REMOVED lines=15> */
[----:B------:R-:W-:Y:S01]  /*3210*/  FFMA R74, R74, R30, R73 ;  /* 0x0000001e4a4a7223 */ /* 0x000fe20000000049 */
[C---:B------:R-:W-:Y:S01]  /*3220*/  FFMA R73, R75.reuse, R51, R18 ;  /* 0x000000334b497223 */ /* 0x040fe20000000012 */
        /* <DEDUP_REMOVED lines=31> */
[----:B------:R-:W-:Y:S01]  /*3420*/  LDS.128 R8, [R0.X4+UR5+0x20] ;  /* 0x0000200500087984 */ /* 0x000fe20008004c00 */
[C---:B------:R-:W-:Y:S01]  /*3430*/  FFMA R22, R23.reuse, R31, R26 ;  /* 0x0000001f17167223 */ /* 0x040fe2000000001a */
[C---:B------:R-:W-:Y:S01]  /*3440*/  FFMA R21, R23.reuse, R51, R96 ;  /* 0x0000003317157223 */ /* 0x040fe20000000060 */
[C---:B------:R-:W-:Y:S01]  /*3450*/  FFMA R20, R23.reuse, R43, R20 ;  /* 0x0000002b17147223 */ /* 0x040fe20000000014 */
[----:B------:R-:W1:Y:S01]  /*3460*/  LDS.128 R56, [R76+0x20] ;  /* 0x000020004c387984 */ /* 0x000e620000000c00 */
[----:B------:R-:W-:Y:S01]  /*3470*/  FFMA R23, R23, R55, R24 ;  /* 0x0000003717177223 */ /* 0x000fe20000000018 */
[C---:B---3--:R-:W-:Y:S01]  /*3480*/  FFMA R24, R4.reuse, R48, R129 ;  /* 0x0000003004187223 */ /* 0x048fe20000000081 */
[C---:B------:R-:W-:Y:S01]  /*3490*/  FFMA R130, R4.reuse, R40, R130 ;  /* 0x0000002804827223 */ /* 0x040fe20000000082 */
[----:B------:R-:W3:Y:S01]  /*34a0*/  LDS.128 R64, [R76+0xa0] ;  /* 0x0000a0004c407984 */ /* 0x000ee20000000c00 */
[C---:B------:R-:W-:Y:S01]  /*34b0*/  FFMA R128, R4.reuse, R28, R128 ;  /* 0x0000001c04807223 */ /* 0x040fe20000000080 */
[----:B------:R-:W-:Y:S01]  /*34c0*/  FFMA R4, R4, R52, R127 ;  /* 0x0000003404047223 */ /* 0x000fe2000000007f */
[C---:B------:R-:W-:Y:S01]  /*34d0*/  FFMA R109, R5.reuse, R49, R24 ;  /* 0x00000031056d7223 */ /* 0x040fe20000000018 */
[----:B------:R-:W4:Y:S01]  /*34e0*/  LDS.128 R36, [R76+0x120] ;  /* 0x000120004c247984 */ /* 0x000f220000000c00 */
[C---:B------:R-:W-:Y:S01]  /*34f0*/  FFMA R107, R5.reuse, R41, R130 ;  /* 0x00000029056b7223 */ /* 0x040fe20000000082 */
[C---:B------:R-:W-:Y:S01]  /*3500*/  FFMA R111, R5.reuse, R29, R128 ;  /* 0x0000001d056f7223 */ /* 0x040fe20000000080 */
[----:B------:R-:W-:Y:S01]  /*3510*/  FFMA R5, R5, R53, R4 ;  /* 0x0000003505057223 */ /* 0x000fe20000000004 */
[----:B------:R-:W5:Y:S01]  /*3520*/  LDS.128 R16, [R76+0x1a0] ;  /* 0x0001a0004c107984 */ /* 0x000f620000000c00 */
[C---:B------:R-:W-:Y:S01]  /*3530*/  FFMA R120, R6.reuse, R42, R107 ;  /* 0x0000002a06787223 */ /* 0x040fe2000000006b */
[C---:B------:R-:W-:Y:S01]  /*3540*/  FFMA R116, R6.reuse, R50, R109 ;  /* 0x0000003206747223 */ /* 0x040fe2000000006d */
[C---:B------:R-:W-:Y:S01]  /*3550*/  FFMA R112, R6.reuse, R30, R111 ;  /* 0x0000001e06707223 */ /* 0x040fe2000000006f */
[----:B------:R-:W5:Y:S01]  /*3560*/  LDS.128 R24, [R0.X4+UR5+0xa0] ;  /* 0x0000a00500187984 */ /* 0x000f620008004c00 */
[----:B------:R-:W-:Y:S01]  /*3570*/  FFMA R6, R6, R54, R5 ;  /* 0x0000003606067223 */ /* 0x000fe20000000005 */
[C---:B------:R-:W-:Y:S01]  /*3580*/  FFMA R120, R7.reuse, R43, R120 ;  /* 0x0000002b07787223 */ /* 0x040fe20000000078 */
[C---:B------:R-:W-:Y:S01]  /*3590*/  FFMA R116, R7.reuse, R51, R116 ;  /* 0x0000003307747223 */ /* 0x040fe20000000074 */
[C---:B------:R-:W-:Y:S01]  /*35a0*/  FFMA R112, R7.reuse, R31, R112 ;  /* 0x0000001f07707223 */ /* 0x040fe20000000070 */
[----:B------:R-:W-:Y:S01]  /*35b0*/  FFMA R111, R7, R55, R6 ;  /* 0x00000037076f7223 */ /* 0x000fe20000000006 */
[C---:B--2---:R-:W-:Y:S01]  /*35c0*/  FFMA R94, R60.reuse, R28, R94 ;  /* 0x0000001c3c5e7223 */ /* 0x044fe2000000005e */
        /* <DEDUP_REMOVED lines=16> */
[----:B------:R-:W2:Y:S01]  /*36d0*/  S2R R126, SR_TID.X ;  /* 0x00000000007e7919 */ /* 0x000ea20000002100 */
[----:B-1----:R-:W-:-:S03]  /*36e0*/  FFMA R90, R8, R56, R90 ;  /* 0x00000038085a7223 */ /* 0x002fc6000000005a */
[----:B------:R-:W1:Y:S01]  /*36f0*/  LDS.128 R60, [R0.X4+UR5+0x1a0] ;  /* 0x0001a005003c7984 */ /* 0x000e620008004c00 */
[C---:B---3--:R-:W-:Y:S01]  /*3700*/  FFMA R88, R8.reuse, R64, R88 ;  /* 0x0000004008587223 */ /* 0x048fe20000000058 */
[C---:B------:R-:W-:Y:S01]  /*3710*/  FFMA R41, R9.reuse, R57, R90 ;  /* 0x0000003909297223 */ /* 0x040fe2000000005a */
[C---:B----4-:R-:W-:Y:S02]  /*3720*/  FFMA R28, R8.reuse, R36, R89 ;  /* 0x00000024081c7223 */ /* 0x050fe40000000059 */
[C---:B------:R-:W-:Y:S01]  /*3730*/  FFMA R31, R9.reuse, R65, R88 ;  /* 0x00000041091f7223 */ /* 0x040fe20000000058 */
[----:B-----5:R-:W-:Y:S01]  /*3740*/  FFMA R8, R8, R16, R91 ;  /* 0x0000001008087223 */ /* 0x020fe2000000005b */
[C---:B------:R-:W-:Y:S02]  /*3750*/  FFMA R29, R9.reuse, R37, R28 ;  /* 0x00000025091d7223 */ /* 0x040fe4000000001c */
[C---:B------:R-:W-:Y:S01]  /*3760*/  FFMA R28, R10.reuse, R66, R31 ;  /* 0x000000420a1c7223 */ /* 0x040fe2000000001f */
[----:B------:R-:W-:Y:S01]  /*3770*/  FFMA R9, R9, R17, R8 ;  /* 0x0000001109097223 */ /* 0x000fe20000000008 */
[----:B------:R-:W-:Y:S01]  /*3780*/  FFMA R8, R10, R58, R41 ;  /* 0x0000003a0a087223 */ /* 0x000fe20000000029 */
[C---:B------:R-:W-:Y:S01]  /*3790*/  FFMA R86, R24.reuse, R64, R86 ;  /* 0x0000004018567223 */ /* 0x040fe20000000056 */
[----:B------:R-:W-:Y:S01]  /*37a0*/  FFMA R84, R24, R16, R84 ;  /* 0x0000001018547223 */ /* 0x000fe20000000054 */
[----:B------:R-:W-:Y:S01]  /*37b0*/  FFMA R90, R10, R38, R29 ;  /* 0x000000260a5a7223 */ /* 0x000fe2000000001d */
[----:B------:R-:W-:Y:S01]  /*37c0*/  FFMA R91, R11, R59, R8 ;  /* 0x0000003b0b5b7223 */ /* 0x000fe20000000008 */
        /* <DEDUP_REMOVED lines=10> */
[C---:B------:R-:W-:Y:S01]  /*3870*/  FFMA R24, R26.reuse, R66, R41 ;  /* 0x000000421a187223 */ /* 0x040fe20000000029 */
[----:B------:R-:W3:Y:S01]  /*3880*/  LDS.128 R8, [R0.X4+UR5+0x820] ;  /* 0x0008200500087984 */ /* 0x000ee20008004c00 */
[C---:B------:R-:W-:Y:S01]  /*3890*/  FFMA R28, R26.reuse, R18, R29 ;  /* 0x000000121a1c7223 */ /* 0x040fe2000000001d */
[----:B------:R-:W-:Y:S01]  /*38a0*/  FFMA R86, R26, R38, R31 ;  /* 0x000000261a567223 */ /* 0x000fe2000000001f */
[----:B------:R-:W-:Y:S01]  /*38b0*/  FFMA R87, R27, R67, R24 ;  /* 0x000000431b577223 */ /* 0x000fe20000000018 */
[----:B--2---:R-:W-:Y:S01]  /*38c0*/  FFMA R24, R4, R64, R79 ;  /* 0x0000004004187223 */ /* 0x004fe2000000004f */
[----:B------:R-:W-:Y:S01]  /*38d0*/  FFMA R88, R26, R58, R25 ;  /* 0x0000003a1a587223 */ /* 0x000fe20000000019 */
[C---:B------:R-:W-:Y:S01]  /*38e0*/  FFMA R26, R4.reuse, R16, R77 ;  /* 0x00000010041a7223 */ /* 0x040fe2000000004d */
[C---:B------:R-:W-:Y:S01]  /*38f0*/  FFMA R78, R4.reuse, R36, R78 ;  /* 0x00000024044e7223 */ /* 0x040fe2000000004e */
[----:B------:R-:W-:Y:S01]  /*3900*/  FFMA R4, R4, R56, R83 ;  /* 0x0000003804047223 */ /* 0x000fe20000000053 */
[----:B------:R-:W-:Y:S01]  /*3910*/  FFMA R41, R5, R65, R24 ;  /* 0x0000004105297223 */ /* 0x000fe20000000018 */
[C---:B------:R-:W-:Y:S01]  /*3920*/  FFMA R85, R27.reuse, R19, R28 ;  /* 0x000000131b557223 */ /* 0x040fe2000000001c */
[C---:B------:R-:W-:Y:S01]  /*3930*/  FFMA R86, R27.reuse, R39, R86 ;  /* 0x000000271b567223 */ /* 0x040fe20000000056 */
[----:B------:R-:W-:Y:S01]  /*3940*/  FFMA R88, R27, R59, R88 ;  /* 0x0000003b1b587223 */ /* 0x000fe20000000058 */
[C---:B------:R-:W-:Y:S01]  /*3950*/  FFMA R25, R5.reuse, R17, R26 ;  /* 0x0000001105197223 */ /* 0x040fe2000000001a */
        /* <DEDUP_REMOVED lines=8> */
[C---:B-1----:R-:W-:Y:S01]  /*39e0*/  FFMA R6, R60.reuse, R16, R35 ;  /* 0x000000103c067223 */ /* 0x042fe20000000023 */
        /* <DEDUP_REMOVED lines=18> */
[C---:B---3--:R-:W-:Y:S01]  /*3b10*/  FFMA R26, R8.reuse, R16, R15 ;  /* 0x00000010081a7223 */ /* 0x048fe2000000000f */
[----:B------:R-:W3:Y:S01]  /*3b20*/  LDS.128 R40, [R0.X4+UR5+0x9a0] ;  /* 0x0009a00500287984 */ /* 0x000ee20008004c00 */
        /* <DEDUP_REMOVED lines=25> */
[----:B------:R-:W2:Y:S01]  /*3cc0*/  LDS.128 R12, [R0.X4+UR5+0x1020] ;  /* 0x00102005000c7984 */ /* 0x000ea20008004c00 */
[C---:B------:R-:W-:Y:S01]  /*3cd0*/  FFMA R8, R30.reuse, R38, R9 ;  /* 0x000000261e087223 */ /* 0x040fe20000000009 */
[----:B------:R-:W-:Y:S01]  /*3ce0*/  FFMA R26, R30, R66, R11 ;  /* 0x000000421e1a7223 */ /* 0x000fe2000000000b */
[C---:B-1----:R-:W-:Y:S01]  /*3cf0*/  FFMA R10, R4.reuse, R16, R119 ;  /* 0x00000010040a7223 */ /* 0x042fe20000000077 */
[C---:B------:R-:W-:Y:S01]  /*3d00*/  FFMA R118, R4.reuse, R36, R118 ;  /* 0x0000002404767223 */ /* 0x040fe20000000076 */
        /* <DEDUP_REMOVED lines=8> */
[----:B------:R-:W1:Y:S01]  /*3d90*/  LDS.128 R8, [R0.X4+UR5+0x10a0] ;  /* 0x0010a00500087984 */ /* 0x000e620008004c00 */
[----:B------:R-:W-:Y:S01]  /*3da0*/  FFMA R5, R5, R57, R2 ;  /* 0x0000003905057223 */ /* 0x000fe20000000002 */
[C---:B------:R-:W-:Y:S01]  /*3db0*/  FFMA R24, R31.reuse, R19, R24 ;  /* 0x000000131f187223 */ /* 0x040fe20000000018 */
[----:B------:R-:W-:Y:S01]  /*3dc0*/  FFMA R26, R31, R67, R26 ;  /* 0x000000431f1a7223 */ /* 0x000fe2000000001a */
[----:B------:R-:W-:Y:S01]  /*3dd0*/  FFMA R3, R7, R19, R4 ;  /* 0x0000001307037223 */ /* 0x000fe20000000004 */
[----:B------:R-:W-:Y:S01]  /*3de0*/  FFMA R31, R31, R59, R30 ;  /* 0x0000003b1f1f7223 */ /* 0x000fe2000000001e */
[----:B---3--:R-:W-:Y:S01]  /*3df0*/  FFMA R4, R40, R16, R115 ;  /* 0x0000001028047223 */ /* 0x008fe20000000073 */
        /* <DEDUP_REMOVED lines=36> */
[C---:B-1----:R-:W-:Y:S01]  /*4040*/  FFMA R12, R8.reuse, R36, R99 ;  /* 0x00000024080c7223 */ /* 0x042fe20000000063 */
[----:B------:R-:W1:Y:S01]  /*4050*/  LDS.128 R48, [R0.X4+UR5+0x1820] ;  /* 0x0018200500307984 */ /* 0x000e620008004c00 */
        /* <DEDUP_REMOVED lines=10> */
[----:B------:R-:W-:Y:S01]  /*4100*/  FFMA R8, R10, R38, R15 ;  /* 0x000000260a087223 */ /* 0x000fe2000000000f */
[C---:B---3--:R-:W-:Y:S01]  /*4110*/  FFMA R44, R4.reuse, R16, R44 ;  /* 0x00000010042c7223 */ /* 0x048fe2000000002c */
        /* <DEDUP_REMOVED lines=10> */
[C---:B------:R-:W-:Y:S01]  /*41c0*/  FFMA R98, R11.reuse, R67, R98 ;  /* 0x000000430b627223 */ /* 0x040fe20000000062 */
[----:B------:R-:W-:Y:S01]  /*41d0*/  FFMA R97, R11, R59, R10 ;  /* 0x0000003b0b617223 */ /* 0x000fe2000000000a */
[----:B------:R-:W2:Y:S01]  /*41e0*/  LDS.128 R44, [R0.X4+UR5+0x18a0] ;  /* 0x0018a005002c7984 */ /* 0x000ea20008004c00 */
[C---:B------:R-:W-:Y:S01]  /*41f0*/  FFMA R11, R5.reuse, R37, R8 ;  /* 0x00000025050b7223 */ /* 0x040fe20000000008 */
[----:B------:R-:W-:Y:S01]  /*4200*/  FFMA R5, R5, R57, R4 ;  /* 0x0000003905057223 */ /* 0x000fe20000000004 */
[C---:B------:R-:W-:Y:S01]  /*4210*/  FFMA R96, R6.reuse, R18, R9 ;  /* 0x0000001206607223 */ /* 0x040fe20000000009 */
[C---:B------:R-:W-:Y:S01]  /*4220*/  FFMA R94, R6.reuse, R66, R13 ;  /* 0x00000042065e7223 */ /* 0x040fe2000000000d */
[C---:B------:R-:W-:Y:S01]  /*4230*/  FFMA R4, R6.reuse, R38, R11 ;  /* 0x0000002606047223 */ /* 0x040fe2000000000b */
[----:B------:R-:W-:Y:S01]  /*4240*/  FFMA R60, R6, R58, R5 ;  /* 0x0000003a063c7223 */ /* 0x000fe20000000005 */
[C---:B----4-:R-:W-:Y:S01]  /*4250*/  FFMA R72, R52.reuse, R16, R72 ;  /* 0x0000001034487223 */ /* 0x050fe20000000048 */
        /* <DEDUP_REMOVED lines=41> */
[C---:B------:R-:W-:Y:S01]  /*44f0*/  FFMA R13, R45.reuse, R57, R4 ;  /* 0x000000392d0d7223 */ /* 0x040fe20000000004 */
[----:B------:R-:W-:Y:S01]  /*4500*/  LDS.128 R40, [R76+0x30] ;  /* 0x000030004c287984 */ /* 0x000fe20000000c00 */
[C---:B------:R-:W-:Y:S01]  /*4510*/  FFMA R7, R45.reuse, R65, R22 ;  /* 0x000000412d077223 */ /* 0x040fe20000000016 */
[C---:B------:R-:W-:Y:S01]  /*4520*/  FFMA R5, R45.reuse, R37, R6 ;  /* 0x000000252d057223 */ /* 0x040fe20000000006 */
[C---:B------:R-:W-:Y:S01]  /*4530*/  FFMA R4, R46.reuse, R58, R13 ;  /* 0x0000003a2e047223 */ /* 0x040fe2000000000d */
[----:B------:R-:W-:Y:S01]  /*4540*/  FFMA R45, R45, R17, R20 ;  /* 0x000000112d2d7223 */ /* 0x000fe20000000014 */
[----:B------:R-:W2:Y:S01]  /*4550*/  LDS.128 R12, [R0.X4+UR5+0x30] ;  /* 0x00003005000c7984 */ /* 0x000ea20008004c00 */
[C---:B------:R-:W-:Y:S01]  /*4560*/  FFMA R6, R46.reuse, R66, R7 ;  /* 0x000000422e067223 */ /* 0x040fe20000000007 */
[C---:B------:R-:W-:Y:S01]  /*4570*/  FFMA R114, R46.reuse, R38, R5 ;  /* 0x000000262e727223 */ /* 0x040fe20000000005 */
[----:B------:R-:W-:Y:S01]  /*4580*/  FFMA R44, R46, R18, R45 ;  /* 0x000000122e2c7223 */ /* 0x000fe2000000002d */
[----:B------:R-:W4:Y:S01]  /*4590*/  LDS.128 R68, [R76+0xb0] ;  /* 0x0000b0004c447984 */ /* 0x000f220000000c00 */
[C---:B------:R-:W-:Y:S01]  /*45a0*/  FFMA R46, R47.reuse, R67, R6 ;  /* 0x000000432f2e7223 */ /* 0x040fe20000000006 */
[C---:B------:R-:W-:Y:S01]  /*45b0*/  FFMA R45, R47.reuse, R39, R114 ;  /* 0x000000272f2d7223 */ /* 0x040fe20000000072 */
[C---:B------:R-:W-:Y:S01]  /*45c0*/  FFMA R44, R47.reuse, R19, R44 ;  /* 0x000000132f2c7223 */ /* 0x040fe2000000002c */
[----:B------:R-:W5:Y:S01]  /*45d0*/  LDS.128 R72, [R76+0x130] ;  /* 0x000130004c487984 */ /* 0x000f620000000c00 */
[C---:B---3--:R-:W-:Y:S01]  /*45e0*/  FFMA R120, R8.reuse, R16, R120 ;  /* 0x0000001008787223 */ /* 0x048fe20000000078 */
[C---:B------:R-:W-:Y:S01]  /*45f0*/  FFMA R116, R8.reuse, R36, R116 ;  /* 0x0000002408747223 */ /* 0x040fe20000000074 */
[C---:B------:R-:W-:Y:S01]  /*4600*/  FFMA R112, R8.reuse, R64, R112 ;  /* 0x0000004008707223 */ /* 0x040fe20000000070 */
[----:B------:R-:W3:Y:S01]  /*4610*/  LDS.128 R20, [R76+0x1b0] ;  /* 0x0001b0004c147984 */ /* 0x000ee20000000c00 */
[----:B------:R-:W-:Y:S01]  /*4620*/  FFMA R47, R47, R59, R4 ;  /* 0x0000003b2f2f7223 */ /* 0x000fe20000000004 */
[----:B------:R-:W-:Y:S01]  /*4630*/  FFMA R8, R8, R56, R111 ;  /* 0x0000003808087223 */ /* 0x000fe2000000006f */
[C---:B------:R-:W-:Y:S01]  /*4640*/  FFMA R111, R9.reuse, R17, R120 ;  /* 0x00000011096f7223 */ /* 0x040fe20000000078 */
[----:B------:R-:W3:Y:S01]  /*4650*/  LDS.128 R4, [R0.X4+UR5+0xb0] ;  /* 0x0000b00500047984 */ /* 0x000ee20008004c00 */
        /* <DEDUP_REMOVED lines=11> */
[C---:B-1----:R-:W-:Y:S01]  /*4710*/  FFMA R108, R80.reuse, R64, R108 ;  /* 0x00000040506c7223 */ /* 0x042fe2000000006c */
[----:B------:R-:W1:Y:S01]  /*4720*/  LDS.128 R8, [R0.X4+UR5+0x130] ;  /* 0x0001300500087984 */ /* 0x000e620008004c00 */
        /* <DEDUP_REMOVED lines=10> */
[C---:B--2---:R-:W-:Y:S01]  /*47d0*/  FFMA R16, R12.reuse, R40, R91 ;  /* 0x000000280c107223 */ /* 0x044fe2000000005b */
[C---:B------:R-:W-:Y:S01]  /*47e0*/  FFMA R108, R83.reuse, R67, R108 ;  /* 0x00000043536c7223 */ /* 0x040fe2000000006c */
[----:B------:R-:W-:Y:S01]  /*47f0*/  FFMA R110, R83, R19, R110 ;  /* 0x00000013536e7223 */ /* 0x000fe2000000006e */
[----:B------:R-:W2:Y:S01]  /*4800*/  LDS.128 R64, [R0.X4+UR5+0x1b0] ;  /* 0x0001b00500407984 */ /* 0x000ea20008004c00 */
[----:B----4-:R-:W-:Y:S01]  /*4810*/  FFMA R18, R12, R68, R89 ;  /* 0x000000440c127223 */ /* 0x010fe20000000059 */
[----:B------:R-:W-:Y:S01]  /*4820*/  FFMA R37, R13, R41, R16 ;  /* 0x000000290d257223 */ /* 0x000fe20000000010 */
[----:B------:R-:W-:Y:S01]  /*4830*/  FFMA R109, R83, R39, R38 ;  /* 0x00000027536d7223 */ /* 0x000fe20000000026 */
[----:B------:R-:W-:Y:S01]  /*4840*/  FFMA R58, R82, R58, R57 ;  /* 0x0000003a523a7223 */ /* 0x000fe20000000039 */
[----:B-----5:R-:W-:Y:S01]  /*4850*/  FFMA R90, R12, R72, R90 ;  /* 0x000000480c5a7223 */ /* 0x020fe2000000005a */
[----:B------:R-:W-:Y:S01]  /*4860*/  FFMA R19, R13, R69, R18 ;  /* 0x000000450d137223 */ /* 0x000fe20000000012 */
[----:B------:R-:W-:Y:S01]  /*4870*/  SHF.L.U32 R126, R126, 0x2, RZ ;  /* 0x000000027e7e7819 */ /* 0x000fe200000006ff */
[----:B------:R-:W-:Y:S01]  /*4880*/  FFMA R93, R83, R59, R58 ;  /* 0x0000003b535d7223 */ /* 0x000fe2000000003a */
[----:B---3--:R-:W-:Y:S01]  /*4890*/  FFMA R92, R12, R20, R92 ;  /* 0x000000140c5c7223 */ /* 0x008fe2000000005c */
        /* <DEDUP_REMOVED lines=11> */
[----:B------:R-:W-:Y:S01]  /*4950*/  FFMA R88, R4, R40, R88 ;  /* 0x0000002804587223 */ /* 0x000fe20000000058 */
[----:B------:R-:W-:Y:S01]  /*4960*/  FFMA R37, R5, R69, R12 ;  /* 0x0000004505257223 */ /* 0x000fe2000000000c */
[----:B------:R-:W3:Y:S01]  /*4970*/  LDS.128 R16, [R0.X4+UR5+0x830] ;  /* 0x0008300500107984 */ /* 0x000ee20008004c00 */
        /* <DEDUP_REMOVED lines=18> */
[----:B------:R-:W1:Y:S01]  /*4aa0*/  LDS.128 R4, [R0.X4+UR5+0x8b0] ;  /* 0x0008b00500047984 */ /* 0x000e620008004c00 */
        /* <DEDUP_REMOVED lines=35> */
[----:B------:R-:W3:Y:S01]  /*4ce0*/  LDS.128 R8, [R0.X4+UR5+0x9b0] ;  /* 0x0009b00500087984 */ /* 0x000ee20008004c00 */
[----:B------:R-:W-:Y:S01]  /*4cf0*/  FFMA R17, R17, R41, R34 ;  /* 0x0000002911117223 */ /* 0x000fe20000000022 */
[C---:B------:R-:W-:Y:S01]  /*4d00*/  FFMA R16, R18.reuse, R70, R37 ;  /* 0x0000004612107223 */ /* 0x040fe20000000025 */
[C---:B------:R-:W-:Y:S01]  /*4d10*/  FFMA R36, R18.reuse, R22, R27 ;  /* 0x0000001612247223 */ /* 0x040fe2000000001b */
[----:B------:R-:W-:Y:S01]  /*4d20*/  FFMA R32, R18, R74, R33 ;  /* 0x0000004a12207223 */ /* 0x000fe20000000021 */
[----:B-1----:R-:W-:Y:S01]  /*4d30*/  FFMA R26, R4, R68, R26 ;  /* 0x00000044041a7223 */ /* 0x002fe2000000001a */
[----:B------:R-:W-:Y:S01]  /*4d40*/  FFMA R34, R18, R42, R17 ;  /* 0x0000002a12227223 */ /* 0x000fe20000000011 */
        /* <DEDUP_REMOVED lines=40> */
[----:B------:R-:W3:Y:S01]  /*4fd0*/  LDS.128 R12, [R0.X4+UR5+0x1130] ;  /* 0x00113005000c7984 */ /* 0x000ee20008004c00 */
        /* <DEDUP_REMOVED lines=31> */
[C---:B------:R-:W-:Y:S01]  /*51d0*/  FFMA R106, R39.reuse, R75, R106 ;  /* 0x0000004b276a7223 */ /* 0x040fe2000000006a */
[----:B------:R-:W-:Y:S01]  /*51e0*/  FFMA R2, R39, R43, R2 ;  /* 0x0000002b27027223 */ /* 0x000fe20000000002 */
        /* <DEDUP_REMOVED lines=42> */
[----:B------:R-:W-:Y:S01]  /*5490*/  FFMA R96, R10, R22, R13 ;  /* 0x000000160a607223 */ /* 0x000fe2000000000d */
[----:B--2---:R-:W-:Y:S01]  /*54a0*/  FFMA R48, R56, R20, R48 ;  /* 0x0000001438307223 */ /* 0x004fe20000000030 */
        /* <DEDUP_REMOVED lines=32> */
[----:B------:R-:W-:Y:S01]  /*56b0*/  LDS.128 R12, [R0.X4+UR5+0x40] ;  /* 0x00004005000c7984 */ /* 0x000fe20008004c00 */
[----:B------:R-:W-:Y:S01]  /*56c0*/  FFMA R60, R62, R22, R61 ;  /* 0x000000163e3c7223 */ /* 0x000fe2000000003d */
[C---:B------:R-:W-:Y:S01]  /*56d0*/  FFMA R62, R63.reuse, R71, R38 ;  /* 0x000000473f3e7223 */ /* 0x040fe20000000026 */
[C---:B------:R-:W-:Y:S01]  /*56e0*/  FFMA R61, R63.reuse, R75, R116 ;  /* 0x0000004b3f3d7223 */ /* 0x040fe20000000074 */
[----:B------:R-:W3:Y:S01]  /*56f0*/  LDS.128 R44, [R76+0xc0] ;  /* 0x0000c0004c2c7984 */ /* 0x000ee20000000c00 */
[C---:B------:R-:W-:Y:S01]  /*5700*/  FFMA R60, R63.reuse, R23, R60 ;  /* 0x000000173f3c7223 */ /* 0x040fe2000000003c */
[----:B------:R-:W-:Y:S01]  /*5710*/  FFMA R63, R63, R43, R36 ;  /* 0x0000002b3f3f7223 */ /* 0x000fe20000000024 */
[C---:B-1----:R-:W-:Y:S01]  /*5720*/  FFMA R36, R28.reuse, R72, R113 ;  /* 0x000000481c247223 */ /* 0x042fe20000000071 */
[----:B------:R-:W1:Y:S01]  /*5730*/  LDS.128 R52, [R76+0x140] ;  /* 0x000140004c347984 */ /* 0x000e620000000c00 */
[C---:B------:R-:W-:Y:S01]  /*5740*/  FFMA R114, R28.reuse, R20, R114 ;  /* 0x000000141c727223 */ /* 0x040fe20000000072 */
[C---:B------:R-:W-:Y:S01]  /*5750*/  FFMA R112, R28.reuse, R68, R112 ;  /* 0x000000441c707223 */ /* 0x040fe20000000070 */
[C---:B------:R-:W-:Y:S01]  /*5760*/  FFMA R113, R29.reuse, R73, R36 ;  /* 0x000000491d717223 */ /* 0x040fe20000000024 */
[----:B------:R-:W4:Y:S01]  /*5770*/  LDS.128 R48, [R76+0x40] ;  /* 0x000040004c307984 */ /* 0x000f220000000c00 */
[----:B------:R-:W-:Y:S01]  /*5780*/  FFMA R28, R28, R40, R111 ;  /* 0x000000281c1c7223 */ /* 0x000fe2000000006f */
[C---:B------:R-:W-:Y:S01]  /*5790*/  FFMA R111, R29.reuse, R21, R114 ;  /* 0x000000151d6f7223 */ /* 0x040fe20000000072 */
[C---:B------:R-:W-:Y:S01]  /*57a0*/  FFMA R115, R29.reuse, R69, R112 ;  /* 0x000000451d737223 */ /* 0x040fe20000000070 */
[----:B------:R-:W5:Y:S01]  /*57b0*/  LDS.128 R8, [R76+0x1c0] ;  /* 0x0001c0004c087984 */ /* 0x000f620000000c00 */
[----:B------:R-:W-:Y:S01]  /*57c0*/  FFMA R29, R29, R41, R28 ;  /* 0x000000291d1d7223 */ /* 0x000fe2000000001c */
[C---:B------:R-:W-:Y:S01]  /*57d0*/  FFMA R122, R30.reuse, R22, R111 ;  /* 0x000000161e7a7223 */ /* 0x040fe2000000006f */
[C---:B------:R-:W-:Y:S01]  /*57e0*/  FFMA R28, R30.reuse, R74, R113 ;  /* 0x0000004a1e1c7223 */ /* 0x040fe20000000071 */
[----:B------:R-:W5:Y:S01]  /*57f0*/  LDS.128 R36, [R0.X4+UR5+0xc0] ;  /* 0x0000c00500247984 */ /* 0x000f620008004c00 */
[C---:B------:R-:W-:Y:S01]  /*5800*/  FFMA R120, R30.reuse, R70, R115 ;  /* 0x000000461e787223 */ /* 0x040fe20000000073 */
[----:B------:R-:W-:Y:S01]  /*5810*/  FFMA R30, R30, R42, R29 ;  /* 0x0000002a1e1e7223 */ /* 0x000fe2000000001d */
        /* <DEDUP_REMOVED lines=9> */
[----:B------:R-:W2:Y:S01]  /*58b0*/  LDS.128 R28, [R0.X4+UR5+0x140] ;  /* 0x00014005001c7984 */ /* 0x000ea20008004c00 */
        /* <DEDUP_REMOVED lines=8> */
[----:B------:R-:W-:Y:S01]  /*5940*/  FFMA R116, R83, R71, R116 ;  /* 0x0000004753747223 */ /* 0x000fe20000000074 */
[----:B------:R-:W-:Y:S01]  /*5950*/  LOP3.LUT R126, R126, 0x1c, RZ, 0xc0, !PT ;  /* 0x0000001c7e7e7812 */ /* 0x000fe200078ec0ff */
[----:B---3--:R-:W-:Y:S01]  /*5960*/  FFMA R22, R12, R44, R89 ;  /* 0x0000002c0c167223 */ /* 0x008fe20000000059 */
[----:B------:R-:W-:-:S02]  /*5970*/  FFMA R74, R82, R74, R73 ;  /* 0x0000004a524a7223 */ /* 0x000fc40000000049 */
[----:B------:R-:W-:Y:S01]  /*5980*/  IADD3 R126, -R126, 0x6c, RZ ;  /* 0x0000006c7e7e7810 */ /* 0x000fe20007ffe1ff */
[----:B-1----:R-:W-:Y:S01]  /*5990*/  FFMA R90, R12, R52, R90 ;  /* 0x000000340c5a7223 */ /* 0x002fe2000000005a */
[----:B------:R-:W-:Y:S01]  /*59a0*/  FFMA R43, R13, R45, R22 ;  /* 0x0000002d0d2b7223 */ /* 0x000fe20000000016 */
[----:B------:R-:W-:Y:S01]  /*59b0*/  FFMA R117, R83, R75, R74 ;  /* 0x0000004b53757223 */ /* 0x000fe2000000004a */
[----:B------:R-:W-:Y:S01]  /*59c0*/  IMNMX.U32 R126, R126, 0x6c, PT ;  /* 0x0000006c7e7e7817 */ /* 0x000fe20003800000 */
[C---:B----4-:R-:W-:Y:S01]  /*59d0*/  FFMA R20, R12.reuse, R48, R91 ;  /* 0x000000300c147223 */ /* 0x050fe2000000005b */
[C---:B------:R-:W-:Y:S01]  /*59e0*/  FFMA R41, R13.reuse, R53, R90 ;  /* 0x000000350d297223 */ /* 0x040fe2000000005a */
[----:B------:R-:W-:Y:S01]  /*59f0*/  LDS.128 R72, [R76+0x150] ;  /* 0x000150004c487984 */ /* 0x000fe20000000c00 */
[----:B-----5:R-:W-:Y:S01]  /*5a00*/  FFMA R92, R12, R8, R92 ;  /* 0x000000080c5c7223 */ /* 0x020fe2000000005c */
        /* <DEDUP_REMOVED lines=18> */
[----:B------:R-:W3:Y:S01]  /*5b30*/  LDS.128 R12, [R0.X4+UR5+0x840] ;  /* 0x00084005000c7984 */ /* 0x000ee20008004c00 */
[C---:B------:R-:W-:Y:S01]  /*5b40*/  FFMA R43, R37.reuse, R53, R86 ;  /* 0x00000035252b7223 */ /* 0x040fe20000000056 */
[----:B------:R-:W-:Y:S01]  /*5b50*/  FFMA R40, R38, R10, R41 ;  /* 0x0000000a26287223 */ /* 0x000fe20000000029 */
[----:B------:R-:W-:Y:S01]  /*5b60*/  FFMA R37, R37, R49, R88 ;  /* 0x0000003125257223 */ /* 0x000fe20000000058 */
[C---:B------:R-:W-:Y:S01]  /*5b70*/  FFMA R91, R39.reuse, R47, R36 ;  /* 0x0000002f275b7223 */ /* 0x040fe20000000024 */
[----:B--2---:R-:W-:Y:S01]  /*5b80*/  FFMA R36, R28, R44, R79 ;  /* 0x0000002c1c247223 */ /* 0x004fe2000000004f */
[C---:B------:R-:W-:Y:S01]  /*5b90*/  FFMA R90, R38.reuse, R54, R43 ;  /* 0x00000036265a7223 */ /* 0x040fe2000000002b */
[----:B------:R-:W-:Y:S01]  /*5ba0*/  FFMA R92, R38, R50, R37 ;  /* 0x00000032265c7223 */ /* 0x000fe20000000025 */
[----:B------:R-:W-:Y:S01]  /*5bb0*/  FFMA R89, R39, R11, R40 ;  /* 0x0000000b27597223 */ /* 0x000fe20000000028 */
[C---:B------:R-:W-:Y:S01]  /*5bc0*/  FFMA R38, R28.reuse, R8, R77 ;  /* 0x000000081c267223 */ /* 0x040fe2000000004d */
[----:B------:R-:W2:Y:S01]  /*5bd0*/  LDS.128 R40, [R0.X4+UR5+0x8c0] ;  /* 0x0008c00500287984 */ /* 0x000ea20008004c00 */
        /* <DEDUP_REMOVED lines=16> */
[----:B------:R-:W-:Y:S01]  /*5ce0*/  FFMA R20, R20, R48, R67 ;  /* 0x0000003014147223 */ /* 0x000fe20000000043 */
[----:B------:R-:W-:Y:S01]  /*5cf0*/  FFMA R85, R31, R11, R36 ;  /* 0x0000000b1f557223 */ /* 0x000fe20000000024 */
[----:B------:R-:W-:Y:S01]  /*5d00*/  FFMA R35, R21, R45, R66 ;  /* 0x0000002d15237223 */ /* 0x000fe20000000042 */
        /* <DEDUP_REMOVED lines=27> */
[C---:B--2---:R-:W-:Y:S01]  /*5ec0*/  FFMA R14, R40.reuse, R8, R19 ;  /* 0x00000008280e7223 */ /* 0x044fe20000000013 */
        /* <DEDUP_REMOVED lines=53> */
[----:B------:R-:W4:Y:S01]  /*6220*/  LDS.128 R28, [R0.X4+UR5+0x11c0] ;  /* 0x0011c005001c7984 */ /* 0x000f220008004c00 */
        /* <DEDUP_REMOVED lines=63> */
[----:B------:R-:W-:Y:S01]  /*6620*/  FFMA R32, R30, R50, R65 ;  /* 0x000000321e207223 */ /* 0x000fe20000000041 */
[----:B-1----:R-:W-:Y:S01]  /*6630*/  FFMA R28, R24, R48, R59 ;  /* 0x00000030181c7223 */ /* 0x002fe2000000003b */
        /* <DEDUP_REMOVED lines=29> */
[----:B------:R-:W-:Y:S01]  /*6810*/  LDS.128 R64, [R76+0xd0] ;  /* 0x0000d0004c407984 */ /* 0x000fe20000000c00 */
[----:B------:R-:W-:Y:S01]  /*6820*/  FFMA R17, R17, R9, R60 ;  /* 0x0000000911117223 */ /* 0x000fe2000000003c */
[C---:B------:R-:W-:Y:S01]  /*6830*/  FFMA R24, R18.reuse, R54, R25 ;  /* 0x0000003612187223 */ /* 0x040fe20000000019 */
[C---:B------:R-:W-:Y:S01]  /*6840*/  FFMA R25, R19.reuse, R47, R16 ;  /* 0x0000002f13197223 */ /* 0x040fe20000000010 */
[----:B------:R-:W2:Y:S01]  /*6850*/  LDS.128 R28, [R0.X4+UR5+0x50] ;  /* 0x00005005001c7984 */ /* 0x000ea20008004c00 */
        /* <DEDUP_REMOVED lines=11> */
[----:B------:R-:W5:Y:S01]  /*6910*/  LDS.128 R16, [R0.X4+UR5+0xd0] ;  /* 0x0000d00500107984 */ /* 0x000f620008004c00 */
        /* <DEDUP_REMOVED lines=10> */
[----:B------:R-:W-:-:S02]  /*69c0*/  FFMA R122, R7, R51, R122 ;  /* 0x00000033077a7223 */ /* 0x000fc4000000007a */
[----:B------:R-:W5:Y:S01]  /*69d0*/  LDS.128 R4, [R0.X4+UR5+0x150] ;  /* 0x0001500500047984 */ /* 0x000f620008004c00 */
        /* <DEDUP_REMOVED lines=16> */
[C---:B---3--:R-:W-:Y:S01]  /*6ae0*/  FFMA R112, R28.reuse, R68, R112 ;  /* 0x000000441c707223 */ /* 0x048fe20000000070 */
[C---:B------:R-:W-:Y:S01]  /*6af0*/  FFMA R47, R29.reuse, R65, R8 ;  /* 0x000000411d2f7223 */ /* 0x040fe20000000008 */
[C---:B------:R-:W-:Y:S01]  /*6b00*/  FFMA R45, R29.reuse, R73, R114 ;  /* 0x000000491d2d7223 */ /* 0x040fe20000000072 */
[----:B------:R-:W1:Y:S01]  /*6b10*/  LDS.128 R8, [R0.X4+UR5+0x1d0] ;  /* 0x0001d00500087984 */ /* 0x000e620008004c00 */
[----:B----4-:R-:W-:Y:S01]  /*6b20*/  FFMA R28, R28, R60, R93 ;  /* 0x0000003c1c1c7223 */ /* 0x010fe2000000005d */
[C---:B------:R-:W-:Y:S01]  /*6b30*/  FFMA R49, R29.reuse, R69, R112 ;  /* 0x000000451d317223 */ /* 0x040fe20000000070 */
[C---:B------:R-:W-:Y:S01]  /*6b40*/  FFMA R116, R30.reuse, R66, R47 ;  /* 0x000000421e747223 */ /* 0x040fe2000000002f */
[C---:B------:R-:W-:Y:S01]  /*6b50*/  FFMA R44, R30.reuse, R74, R45 ;  /* 0x0000004a1e2c7223 */ /* 0x040fe2000000002d */
[----:B------:R-:W-:Y:S01]  /*6b60*/  FFMA R29, R29, R61, R28 ;  /* 0x0000003d1d1d7223 */ /* 0x000fe2000000001c */
[----:B------:R-:W-:Y:S01]  /*6b70*/  FFMA R28, R30, R70, R49 ;  /* 0x000000461e1c7223 */ /* 0x000fe20000000031 */
[----:B-----5:R-:W-:Y:S01]  /*6b80*/  FFMA R90, R16, R72, R90 ;  /* 0x00000048105a7223 */ /* 0x020fe2000000005a */
        /* <DEDUP_REMOVED lines=27> */
[----:B------:R-:W-:Y:S01]  /*6d40*/  FFMA R56, R19, R71, R56 ;  /* 0x0000004713387223 */ /* 0x000fe20000000038 */
        /* <DEDUP_REMOVED lines=37> */
[----:B------:R-:W-:Y:S01]  /*6fa0*/  FFMA R92, R30, R66, R49 ;  /* 0x000000421e5c7223 */ /* 0x000fe20000000031 */
[----:B------:R-:W-:Y:S01]  /*6fb0*/  FFMA R29, R29, R69, R80 ;  /* 0x000000451d1d7223 */ /* 0x000fe20000000050 */
[C---:B------:R-:W-:Y:S01]  /*6fc0*/  FFMA R90, R31.reuse, R63, R90 ;  /* 0x0000003f1f5a7223 */ /* 0x040fe2000000005a */
[C---:B------:R-:W-:Y:S01]  /*6fd0*/  FFMA R91, R31.reuse, R75, R28 ;  /* 0x0000004b1f5b7223 */ /* 0x040fe2000000001c */
[----:B---3--:R-:W-:Y:S01]  /*6fe0*/  FFMA R28, R16, R72, R41 ;  /* 0x00000048101c7223 */ /* 0x008fe20000000029 */
[----:B------:R-:W-:Y:S01]  /*6ff0*/  FFMA R30, R30, R70, R29 ;  /* 0x000000461e1e7223 */ /* 0x000fe2000000001d */
[C---:B------:R-:W-:Y:S01]  /*7000*/  FFMA R40, R16.reuse, R60, R40 ;  /* 0x0000003c10287223 */ /* 0x040fe20000000028 */
[C---:B------:R-:W-:Y:S01]  /*7010*/  FFMA R42, R16.reuse, R64, R42 ;  /* 0x00000040102a7223 */ /* 0x040fe2000000002a */
[----:B------:R-:W-:Y:S01]  /*7020*/  FFMA R16, R16, R68, R43 ;  /* 0x0000004410107223 */ /* 0x000fe2000000002b */
[C---:B------:R-:W-:Y:S01]  /*7030*/  FFMA R92, R31.reuse, R67, R92 ;  /* 0x000000431f5c7223 */ /* 0x040fe2000000005c */
[----:B------:R-:W-:Y:S01]  /*7040*/  FFMA R93, R31, R71, R30 ;  /* 0x000000471f5d7223 */ /* 0x000fe2000000001e */
[C---:B------:R-:W-:Y:S01]  /*7050*/  FFMA R43, R17.reuse, R73, R28 ;  /* 0x00000049112b7223 */ /* 0x040fe2000000001c */
        /* <DEDUP_REMOVED lines=61> */
[----:B------:R-:W3:Y:S01]  /*7430*/  LDS.128 R8, [R0.X4+UR5+0x11d0] ;  /* 0x0011d00500087984 */ /* 0x000ee20008004c00 */
        /* <DEDUP_REMOVED lines=33> */
[----:B------:R-:W4:Y:S01]  /*7650*/  LDS.128 R40, [R0.X4+UR5+0x1950] ;  /* 0x0019500500287984 */ /* 0x000f220008004c00 */
[C---:B------:R-:W-:Y:S01]  /*7660*/  FFMA R2, R7.reuse, R63, R2 ;  /* 0x0000003f07027223 */ /* 0x040fe20000000002 */
[C---:B------:R-:W-:Y:S01]  /*7670*/  FFMA R3, R7.reuse, R75, R34 ;  /* 0x0000004b07037223 */ /* 0x040fe20000000022 */
[C---:B------:R-:W-:Y:S01]  /*7680*/  FFMA R5, R7.reuse, R71, R6 ;  /* 0x0000004707057223 */ /* 0x040fe20000000006 */
[----:B------:R-:W-:Y:S01]  /*7690*/  FFMA R4, R7, R67, R4 ;  /* 0x0000004307047223 */ /* 0x000fe20000000004 */
[----:B------:R-:W5:Y:S01]  /*76a0*/  LDS.128 R80, [R0.X4+UR5+0x19d0] ;  /* 0x0019d00500507984 */ /* 0x000f620008004c00 */
        /* <DEDUP_REMOVED lines=45> */
[----:B------:R-:W1:Y:S01]  /*7980*/  LDS.128 R24, [R76+0x60] ;  /* 0x000060004c187984 */ /* 0x000e620000000c00 */
[----:B------:R-:W-:Y:S01]  /*7990*/  FFMA R14, R22, R62, R21 ;  /* 0x0000003e160e7223 */ /* 0x000fe20000000015 */
[C---:B----4-:R-:W-:Y:S01]  /*79a0*/  FFMA R22, R40.reuse, R60, R125 ;  /* 0x0000003c28167223 */ /* 0x050fe2000000007d */
[C---:B------:R-:W-:Y:S01]  /*79b0*/  FFMA R20, R40.reuse, R64, R123 ;  /* 0x0000004028147223 */ /* 0x040fe2000000007b */
[----:B------:R-:W2:Y:S01]  /*79c0*/  LDS.128 R44, [R76+0xe0] ;  /* 0x0000e0004c2c7984 */ /* 0x000ea20000000c00 */
[C---:B------:R-:W-:Y:S01]  /*79d0*/  FFMA R14, R23.reuse, R63, R14 ;  /* 0x0000003f170e7223 */ /* 0x040fe2000000000e */
[C---:B------:R-:W-:Y:S01]  /*79e0*/  FFMA R15, R23.reuse, R75, R32 ;  /* 0x0000004b170f7223 */ /* 0x040fe20000000020 */
[----:B------:R-:W-:Y:S01]  /*79f0*/  FFMA R34, R23, R71, R34 ;  /* 0x0000004717227223 */ /* 0x000fe20000000022 */
[----:B------:R-:W3:Y:S01]  /*7a00*/  LDS.128 R48, [R76+0x160] ;  /* 0x000160004c307984 */ /* 0x000ee20000000c00 */
[C---:B------:R-:W-:Y:S01]  /*7a10*/  FFMA R103, R41.reuse, R61, R22 ;  /* 0x0000003d29677223 */ /* 0x040fe20000000016 */
[C---:B------:R-:W-:Y:S01]  /*7a20*/  FFMA R107, R41.reuse, R65, R20 ;  /* 0x00000041296b7223 */ /* 0x040fe20000000014 */
[C---:B------:R-:W-:Y:S01]  /*7a30*/  FFMA R124, R40.reuse, R72, R124 ;  /* 0x00000048287c7223 */ /* 0x040fe2000000007c */
[----:B------:R-:W4:Y:S01]  /*7a40*/  LDS.128 R52, [R76+0x1e0] ;  /* 0x0001e0004c347984 */ /* 0x000f220000000c00 */
[----:B------:R-:W-:Y:S01]  /*7a50*/  FFMA R122, R40, R68, R122 ;  /* 0x00000044287a7223 */ /* 0x000fe2000000007a */
[C---:B------:R-:W-:Y:S01]  /*7a60*/  FFMA R40, R42.reuse, R62, R103 ;  /* 0x0000003e2a287223 */ /* 0x040fe20000000067 */
[C---:B------:R-:W-:Y:S01]  /*7a70*/  FFMA R105, R41.reuse, R73, R124 ;  /* 0x0000004929697223 */ /* 0x040fe2000000007c */
[----:B------:R-:W4:Y:S01]  /*7a80*/  LDS.128 R20, [R0.X4+UR5+0xe0] ;  /* 0x0000e00500147984 */ /* 0x000f220008004c00 */
[----:B------:R-:W-:Y:S01]  /*7a90*/  FFMA R41, R41, R69, R122 ;  /* 0x0000004529297223 */ /* 0x000fe2000000007a */
[C---:B------:R-:W-:Y:S01]  /*7aa0*/  FFMA R32, R42.reuse, R66, R107 ;  /* 0x000000422a207223 */ /* 0x040fe2000000006b */
[C---:B------:R-:W-:Y:S01]  /*7ab0*/  FFMA R124, R42.reuse, R74, R105 ;  /* 0x0000004a2a7c7223 */ /* 0x040fe20000000069 */
[C---:B------:R-:W-:Y:S01]  /*7ac0*/  FFMA R125, R43.reuse, R63, R40 ;  /* 0x0000003f2b7d7223 */ /* 0x040fe20000000028 */
[----:B------:R-:W-:Y:S01]  /*7ad0*/  FFMA R122, R42, R70, R41 ;  /* 0x000000462a7a7223 */ /* 0x000fe20000000029 */
[C---:B------:R-:W-:Y:S01]  /*7ae0*/  FFMA R123, R43.reuse, R67, R32 ;  /* 0x000000432b7b7223 */ /* 0x040fe20000000020 */
[C---:B------:R-:W-:Y:S01]  /*7af0*/  FFMA R124, R43.reuse, R75, R124 ;  /* 0x0000004b2b7c7223 */ /* 0x040fe2000000007c */
[C---:B-----5:R-:W-:Y:S01]  /*7b00*/  FFMA R64, R80.reuse, R64, R119 ;  /* 0x0000004050407223 */ /* 0x060fe20000000077 */
[----:B------:R-:W-:Y:S01]  /*7b10*/  FFMA R122, R43, R71, R122 ;  /* 0x000000472b7a7223 */ /* 0x000fe2000000007a */
[C---:B------:R-:W-:Y:S01]  /*7b20*/  FFMA R118, R80.reuse, R68, R118 ;  /* 0x0000004450767223 */ /* 0x040fe20000000076 */
        /* <DEDUP_REMOVED lines=12> */
[----:B------:R-:W5:Y:S01]  /*7bf0*/  LDS.128 R64, [R0.X4+UR5+0x1e0] ;  /* 0x0001e00500407984 */ /* 0x000f620008004c00 */
[C---:B-1----:R-:W-:Y:S01]  /*7c00*/  FFMA R60, R36.reuse, R24, R115 ;  /* 0x00000018243c7223 */ /* 0x042fe20000000073 */
[C---:B------:R-:W-:Y:S01]  /*7c10*/  FFMA R120, R83.reuse, R63, R120 ;  /* 0x0000003f53787223 */ /* 0x040fe20000000078 */
[C---:B------:R-:W-:Y:S01]  /*7c20*/  FFMA R32, R83.reuse, R71, R32 ;  /* 0x0000004753207223 */ /* 0x040fe20000000020 */
[----:B------:R-:W-:Y:S01]  /*7c30*/  FFMA R119, R83, R75, R74 ;  /* 0x0000004b53777223 */ /* 0x000fe2000000004a */
[C---:B--2---:R-:W-:Y:S01]  /*7c40*/  FFMA R116, R36.reuse, R44, R116 ;  /* 0x0000002c24747223 */ /* 0x044fe20000000074 */
[----:B------:R-:W-:Y:S01]  /*7c50*/  FFMA R63, R37, R25, R60 ;  /* 0x00000019253f7223 */ /* 0x000fe2000000003c */
[----:B---3--:R-:W-:-:S02]  /*7c60*/  FFMA R62, R36, R48, R117 ;  /* 0x00000030243e7223 */ /* 0x008fc40000000075 */
[C---:B------:R-:W-:Y:S01]  /*7c70*/  FFMA R61, R37.reuse, R45, R116 ;  /* 0x0000002d253d7223 */ /* 0x040fe20000000074 */
[----:B----4-:R-:W-:Y:S01]  /*7c80*/  FFMA R36, R36, R52, R57 ;  /* 0x0000003424247223 */ /* 0x010fe20000000039 */
[C---:B------:R-:W-:Y:S02]  /*7c90*/  FFMA R57, R37.reuse, R49, R62 ;  /* 0x0000003125397223 */ /* 0x040fe4000000003e */
        /* <DEDUP_REMOVED lines=17> */
[----:B------:R-:W-:Y:S01]  /*7db0*/  FFMA R20, R22, R50, R63 ;  /* 0x0000003216147223 */ /* 0x000fe2000000003f */
[----:B------:R-:W-:Y:S01]  /*7dc0*/  FFMA R21, R21, R25, R56 ;  /* 0x0000001915157223 */ /* 0x000fe20000000038 */
[----:B-----5:R-:W-:Y:S01]  /*7dd0*/  FFMA R100, R40, R44, R100 ;  /* 0x0000002c28647223 */ /* 0x020fe20000000064 */
[C---:B------:R-:W-:Y:S01]  /*7de0*/  FFMA R112, R22.reuse, R54, R61 ;  /* 0x0000003616707223 */ /* 0x040fe2000000003d */
[C---:B------:R-:W-:Y:S01]  /*7df0*/  FFMA R110, R22.reuse, R46, R69 ;  /* 0x0000002e166e7223 */ /* 0x040fe20000000045 */
[----:B------:R-:W-:Y:S01]  /*7e00*/  FFMA R56, R22, R26, R21 ;  /* 0x0000001a16387223 */ /* 0x000fe20000000015 */
[----:B------:R-:W-:Y:S01]  /*7e10*/  FFMA R111, R23, R51, R20 ;  /* 0x00000033176f7223 */ /* 0x000fe20000000014 */
[C---:B------:R-:W-:Y:S01]  /*7e20*/  FFMA R20, R40.reuse, R48, R99 ;  /* 0x0000003028147223 */ /* 0x040fe20000000063 */
[----:B------:R-:W-:Y:S01]  /*7e30*/  FFMA R69, R41, R45, R100 ;  /* 0x0000002d29457223 */ /* 0x000fe20000000064 */
[----:B------:R-:W-:Y:S01]  /*7e40*/  FFMA R98, R40, R52, R98 ;  /* 0x0000003428627223 */ /* 0x000fe20000000062 */
[----:B------:R-:W2:Y:S01]  /*7e50*/  LDS.128 R60, [R0.X4+UR5+0x8e0] ;  /* 0x0008e005003c7984 */ /* 0x000ea20008004c00 */
        /* <DEDUP_REMOVED lines=25> */
[----:B-1----:R-:W-:Y:S01]  /*7ff0*/  FFMA R92, R36, R44, R92 ;  /* 0x0000002c245c7223 */ /* 0x002fe2000000005c */
        /* <DEDUP_REMOVED lines=60> */
[C---:B------:R-:W-:Y:S01]  /*83c0*/  FFMA R69, R65.reuse, R45, R20 ;  /* 0x0000002d41457223 */ /* 0x040fe20000000014 */
[C---:B------:R-:W-:Y:S01]  /*83d0*/  FFMA R35, R65.reuse, R53, R22 ;  /* 0x0000003541237223 */ /* 0x040fe20000000016 */
[----:B------:R-:W-:Y:S01]  /*83e0*/  FFMA R59, R65, R49, R58 ;  /* 0x00000031413b7223 */ /* 0x000fe2000000003a */
[----:B------:R-:W1:Y:S01]  /*83f0*/  LDS.128 R20, [R0.X4+UR5+0x1160] ;  /* 0x0011600500147984 */ /* 0x000e620008004c00 */
[----:B------:R-:W-:Y:S01]  /*8400*/  FFMA R58, R66, R46, R69 ;  /* 0x0000002e423a7223 */ /* 0x000fe20000000045 */
[----:B------:R-:W-:Y:S01]  /*8410*/  FFMA R64, R64, R24, R77 ;  /* 0x0000001840407223 */ /* 0x000fe2000000004d */
[----:B------:R-:W-:Y:S01]  /*8420*/  FFMA R86, R66, R50, R59 ;  /* 0x0000003242567223 */ /* 0x000fe2000000003b */
[----:B------:R-:W-:Y:S01]  /*8430*/  LDS.128 R72, [R76+0x170] ;  /* 0x000170004c487984 */ /* 0x000fe20000000c00 */
[----:B------:R-:W-:Y:S01]  /*8440*/  FFMA R85, R67, R47, R58 ;  /* 0x0000002f43557223 */ /* 0x000fe2000000003a */
[----:B------:R-:W-:Y:S01]  /*8450*/  FFMA R65, R65, R25, R64 ;  /* 0x0000001941417223 */ /* 0x000fe20000000040 */
[C---:B--2---:R-:W-:Y:S01]  /*8460*/  FFMA R58, R36.reuse, R52, R28 ;  /* 0x00000034243a7223 */ /* 0x044fe2000000001c */
[C---:B------:R-:W-:Y:S01]  /*8470*/  FFMA R28, R36.reuse, R48, R29 ;  /* 0x00000030241c7223 */ /* 0x040fe2000000001d */
[----:B------:R-:W-:Y:S01]  /*8480*/  FFMA R30, R36, R44, R30 ;  /* 0x0000002c241e7223 */ /* 0x000fe2000000001e */
[----:B------:R-:W-:Y:S01]  /*8490*/  FFMA R84, R66, R26, R65 ;  /* 0x0000001a42547223 */ /* 0x000fe20000000041 */
[----:B------:R-:W-:Y:S01]  /*84a0*/  FFMA R36, R36, R24, R31 ;  /* 0x0000001824247223 */ /* 0x000fe2000000001f */
        /* <DEDUP_REMOVED lines=55> */
[----:B------:R-:W2:Y:S01]  /*8820*/  LDS.128 R20, [R0.X4+UR5+0x1960] ;  /* 0x0019600500147984 */ /* 0x000ea20008004c00 */
[----:B------:R-:W-:Y:S01]  /*8830*/  FFMA R9, R31, R27, R28 ;  /* 0x0000001b1f097223 */ /* 0x000fe2000000001c */
[----:B------:R-:W-:Y:S01]  /*8840*/  FFMA R6, R30, R54, R7 ;  /* 0x000000361e067223 */ /* 0x000fe20000000007 */
[----:B---3--:R-:W-:Y:S01]  /*8850*/  FFMA R28, R36, R24, R13 ;  /* 0x00000018241c7223 */ /* 0x008fe2000000000d */
        /* <DEDUP_REMOVED lines=21> */
[-C--:B------:R-:W-:Y:S01]  /*89b0*/  FFMA R93, R63, R27.reuse, R62 ;  /* 0x0000001b3f5d7223 */ /* 0x080fe2000000003e */
[C---:B-1----:R-:W-:Y:S01]  /*89c0*/  FFMA R38, R16.reuse, R48, R15 ;  /* 0x0000003010267223 */ /* 0x042fe2000000000f */
[----:B------:R-:W-:Y:S01]  /*89d0*/  LDS.128 R60, [R0.X4+UR5+0x70] ;  /* 0x00007005003c7984 */ /* 0x000fe20008004c00 */
[----:B------:R-:W-:Y:S01]  /*89e0*/  FFMA R13, R39, R27, R36 ;  /* 0x0000001b270d7223 */ /* 0x000fe20000000024 */
[C---:B------:R-:W-:Y:S01]  /*89f0*/  FFMA R36, R16.reuse, R44, R33 ;  /* 0x0000002c10247223 */ /* 0x040fe20000000021 */
[C---:B------:R-:W-:Y:S01]  /*8a00*/  FFMA R34, R16.reuse, R24, R34 ;  /* 0x0000001810227223 */ /* 0x040fe20000000022 */
[----:B------:R-:W1:Y:S01]  /*8a10*/  LDS.128 R64, [R76+0xf0] ;  /* 0x0000f0004c407984 */ /* 0x000e620000000c00 */
        /* <DEDUP_REMOVED lines=8> */
[----:B------:R-:W-:Y:S01]  /*8aa0*/  FFMA R34, R18, R26, R35 ;  /* 0x0000001a12227223 */ /* 0x000fe20000000023 */
[C---:B------:R-:W-:Y:S01]  /*8ab0*/  FFMA R10, R39.reuse, R55, R10 ;  /* 0x00000037270a7223 */ /* 0x040fe2000000000a */
[C---:B------:R-:W-:Y:S01]  /*8ac0*/  FFMA R11, R39.reuse, R51, R58 ;  /* 0x00000033270b7223 */ /* 0x040fe2000000003a */
[----:B------:R-:W-:Y:S01]  /*8ad0*/  FFMA R12, R39, R47, R12 ;  /* 0x0000002f270c7223 */ /* 0x000fe2000000000c */
[C---:B------:R-:W-:Y:S01]  /*8ae0*/  FFMA R15, R19.reuse, R51, R36 ;  /* 0x00000033130f7223 */ /* 0x040fe20000000024 */
[----:B--2---:R-:W-:Y:S01]  /*8af0*/  FFMA R124, R20, R48, R124 ;  /* 0x00000030147c7223 */ /* 0x004fe2000000007c */
[----:B------:R-:W2:Y:S01]  /*8b00*/  LDS.128 R36, [R0.X4+UR5+0xf0] ;  /* 0x0000f00500247984 */ /* 0x000ea20008004c00 */
[C---:B------:R-:W-:Y:S01]  /*8b10*/  FFMA R14, R18.reuse, R54, R17 ;  /* 0x00000036120e7223 */ /* 0x040fe20000000011 */
[----:B------:R-:W-:Y:S01]  /*8b20*/  FFMA R16, R18, R46, R33 ;  /* 0x0000002e12107223 */ /* 0x000fe20000000021 */
[----:B------:R-:W-:Y:S01]  /*8b30*/  FFMA R17, R19, R27, R34 ;  /* 0x0000001b13117223 */ /* 0x000fe20000000022 */
[C---:B------:R-:W-:Y:S01]  /*8b40*/  FFMA R34, R20.reuse, R52, R125 ;  /* 0x0000003414227223 */ /* 0x040fe2000000007d */
[C---:B------:R-:W-:Y:S01]  /*8b50*/  FFMA R18, R20.reuse, R44, R123 ;  /* 0x0000002c14127223 */ /* 0x040fe2000000007b */
[----:B------:R-:W-:Y:S01]  /*8b60*/  FFMA R33, R21, R49, R124 ;  /* 0x0000003115217223 */ /* 0x000fe2000000007c */
[C---:B------:R-:W-:Y:S01]  /*8b70*/  FFMA R14, R19.reuse, R55, R14 ;  /* 0x00000037130e7223 */ /* 0x040fe2000000000e */
[----:B------:R-:W-:Y:S01]  /*8b80*/  FFMA R16, R19, R47, R16 ;  /* 0x0000002f13107223 */ /* 0x000fe20000000010 */
[C---:B------:R-:W-:Y:S01]  /*8b90*/  FFMA R19, R21.reuse, R53, R34 ;  /* 0x0000003515137223 */ /* 0x040fe20000000022 */
[----:B------:R-:W-:Y:S01]  /*8ba0*/  FFMA R122, R20, R24, R122 ;  /* 0x00000018147a7223 */ /* 0x000fe2000000007a */
[C---:B------:R-:W-:Y:S01]  /*8bb0*/  FFMA R35, R21.reuse, R45, R18 ;  /* 0x0000002d15237223 */ /* 0x040fe20000000012 */
[----:B------:R-:W-:Y:S01]  /*8bc0*/  FFMA R34, R22, R50, R33 ;  /* 0x0000003216227223 */ /* 0x000fe20000000021 */
[----:B---3--:R-:W-:Y:S01]  /*8bd0*/  FFMA R32, R28, R24, R32 ;  /* 0x000000181c207223 */ /* 0x008fe20000000020 */
[----:B------:R-:W-:Y:S01]  /*8be0*/  FFMA R21, R21, R25, R122 ;  /* 0x0000001915157223 */ /* 0x000fe2000000007a */
[C---:B------:R-:W-:Y:S01]  /*8bf0*/  FFMA R18, R22.reuse, R54, R19 ;  /* 0x0000003616127223 */ /* 0x040fe20000000013 */
[----:B------:R-:W-:Y:S01]  /*8c00*/  FFMA R20, R22, R46, R35 ;  /* 0x0000002e16147223 */ /* 0x000fe20000000023 */
        /* <DEDUP_REMOVED lines=24> */
[C---:B----4-:R-:W-:Y:S01]  /*8d90*/  FFMA R24, R60.reuse, R68, R115 ;  /* 0x000000443c187223 */ /* 0x050fe20000000073 */
[----:B-----5:R-:W-:Y:S01]  /*8da0*/  FFMA R60, R60, R76, R57 ;  /* 0x0000004c3c3c7223 */ /* 0x020fe20000000039 */
[C---:B------:R-:W-:Y:S01]  /*8db0*/  FFMA R27, R61.reuse, R65, R116 ;  /* 0x000000413d1b7223 */ /* 0x040fe20000000074 */
[C---:B------:R-:W-:Y:S01]  /*8dc0*/  FFMA R25, R61.reuse, R73, R26 ;  /* 0x000000493d197223 */ /* 0x040fe2000000001a */
[C---:B------:R-:W-:Y:S01]  /*8dd0*/  FFMA R45, R61.reuse, R69, R24 ;  /* 0x000000453d2d7223 */ /* 0x040fe20000000018 */
[----:B------:R-:W-:Y:S01]  /*8de0*/  FFMA R61, R61, R77, R60 ;  /* 0x0000004d3d3d7223 */ /* 0x000fe2000000003c */
[----:B------:R-:W-:Y:S01]  /*8df0*/  FFMA R24, R62, R66, R27 ;  /* 0x000000423e187223 */ /* 0x000fe2000000001b */
[C---:B--2---:R-:W-:Y:S01]  /*8e00*/  FFMA R112, R36.reuse, R76, R112 ;  /* 0x0000004c24707223 */ /* 0x044fe20000000070 */
[----:B------:R-:W-:Y:S01]  /*8e10*/  FFMA R110, R36, R64, R110 ;  /* 0x00000040246e7223 */ /* 0x000fe2000000006e */
[----:B------:R-:W-:Y:S01]  /*8e20*/  FFMA R44, R62, R78, R61 ;  /* 0x0000004e3e2c7223 */ /* 0x000fe2000000003d */
[----:B------:R-:W-:Y:S01]  /*8e30*/  FFMA R61, R63, R67, R24 ;  /* 0x000000433f3d7223 */ /* 0x000fe20000000018 */
[----:B------:R-:W-:Y:S01]  /*8e40*/  FFMA R24, R36, R72, R111 ;  /* 0x0000004824187223 */ /* 0x000fe2000000006f */
        /* <DEDUP_REMOVED lines=9> */
[-C--:B------:R-:W-:Y:S01]  /*8ee0*/  FFMA R63, R63, R79.reuse, R44 ;  /* 0x0000004f3f3f7223 */ /* 0x080fe2000000002c */
        /* <DEDUP_REMOVED lines=56> */
[C---:B---3--:R-:W-:Y:S01]  /*9270*/  FFMA R100, R36.reuse, R76, R100 ;  /* 0x0000004c24647223 */ /* 0x048fe20000000064 */
        /* <DEDUP_REMOVED lines=19> */
[C---:B-1----:R-:W-:Y:S01]  /*93b0*/  FFMA R38, R32.reuse, R76, R83 ;  /* 0x0000004c20267223 */ /* 0x042fe20000000053 */
        /* <DEDUP_REMOVED lines=34> */
[----:B------:R-:W4:Y:S01]  /*95e0*/  LDS.128 R100, [R0.X4+UR5+0x18f0] ;  /* 0x0018f00500647984 */ /* 0x000f220008004c00 */
        /* <DEDUP_REMOVED lines=31> */
[----:B------:R-:W5:Y:S01]  /*97e0*/  LDS.128 R104, [R0.X4+UR5+0x1970] ;  /* 0x0019700500687984 */ /* 0x000f620008004c00 */
        /* <DEDUP_REMOVED lines=15> */
[-C--:B----4-:R-:W-:Y:S01]  /*98e0*/  FFMA R16, R100, R64.reuse, R16 ;  /* 0x0000004064107223 */ /* 0x090fe20000000010 */
[----:B------:R-:W-:Y:S01]  /*98f0*/  FFMA R24, R83, R71, R24 ;  /* 0x0000004753187223 */ /* 0x000fe20000000018 */
[C---:B---3--:R-:W-:Y:S01]  /*9900*/  FFMA R8, R88.reuse, R64, R8 ;  /* 0x0000004058087223 */ /* 0x048fe20000000008 */
[C---:B------:R-:W-:Y:S01]  /*9910*/  FFMA R2, R88.reuse, R72, R7 ;  /* 0x0000004858027223 */ /* 0x040fe20000000007 */
        /* <DEDUP_REMOVED lines=32> */
[----:B------:R-:W-:Y:S01]  /*9b20*/  FFMA R4, R102, R78, R3 ;  /* 0x0000004e66047223 */ /* 0x000fe20000000003 */
[----:B------:R-:W-:Y:S01]  /*9b30*/  FFMA R84, R90, R70, R89 ;  /* 0x000000465a547223 */ /* 0x000fe20000000059 */
[C---:B-----5:R-:W-:Y:S01]  /*9b40*/  FFMA R88, R104.reuse, R68, R21 ;  /* 0x0000004468587223 */ /* 0x060fe20000000015 */
[----:B------:R-:W-:Y:S01]  /*9b50*/  FFMA R13, R103, R67, R2 ;  /* 0x00000043670d7223 */ /* 0x000fe20000000002 */
[----:B------:R-:W-:Y:S01]  /*9b60*/  IADD3 R2, P0, R143, UR6, RZ ;  /* 0x000000068f027c10 */ /* 0x000fe2000ff1e0ff */
[----:B------:R-:W-:Y:S01]  /*9b70*/  FFMA R15, R103, R79, R4 ;  /* 0x0000004f670f7223 */ /* 0x000fe20000000004 */
[----:B------:R-:W-:Y:S01]  /*9b80*/  IADD3 R4, P2, R145, UR6, RZ ;  /* 0x0000000691047c10 */ /* 0x000fe2000ff5e0ff */
[----:B------:R-:W-:Y:S01]  /*9b90*/  FFMA R20, R104, R64, R20 ;  /* 0x0000004068147223 */ /* 0x000fe20000000014 */
[----:B------:R-:W-:Y:S01]  /*9ba0*/  IADD3.X R3, R142, UR7, RZ, P0, !PT ;  /* 0x000000078e037c10 */ /* 0x000fe200087fe4ff */
[----:B------:R-:W-:Y:S01]  /*9bb0*/  FFMA R90, R104, R72, R19 ;  /* 0x00000048685a7223 */ /* 0x000fe20000000013 */
[----:B------:R-:W-:Y:S01]  /*9bc0*/  ISETP.GE.U32.AND P0, PT, R136, R126, PT ;  /* 0x0000007e8800720c */ /* 0x000fe20003f06070 */
[----:B------:R-:W-:Y:S01]  /*9bd0*/  FFMA R100, R100, R68, R17 ;  /* 0x0000004464647223 */ /* 0x000fe20000000011 */
[----:B------:R-:W-:Y:S01]  /*9be0*/  IADD3 R6, P3, R147, UR6, RZ ;  /* 0x0000000693067c10 */ /* 0x000fe2000ff7e0ff */
[----:B------:R-:W-:Y:S01]  /*9bf0*/  FFMA R14, R102, R74, R5 ;  /* 0x0000004a660e7223 */ /* 0x000fe20000000005 */
[----:B------:R-:W-:Y:S01]  /*9c00*/  LEA R21, R131, R135, 0xd ;  /* 0x0000008783157211 */ /* 0x000fe200078e68ff */
[----:B------:R-:W-:Y:S01]  /*9c10*/  FFMA R104, R104, R76, R18 ;  /* 0x0000004c68687223 */ /* 0x000fe20000000012 */
[C---:B------:R-:W-:Y:S01]  /*9c20*/  FFMA R86, R91.reuse, R75, R86 ;  /* 0x0000004b5b567223 */ /* 0x040fe20000000056 */
[----:B------:R-:W-:Y:S01]  /*9c30*/  FFMA R84, R91, R71, R84 ;  /* 0x000000475b547223 */ /* 0x000fe20000000054 */
[----:B------:R-:W-:Y:S01]  /*9c40*/  IADD3.X R5, R144, UR7, RZ, P2, !PT ;  /* 0x0000000790057c10 */ /* 0x000fe200097fe4ff */
[----:B------:R-:W1:Y:S01]  /*9c50*/  LDS.128 R16, [R0.X4+UR5+0x19f0] ;  /* 0x0019f00500107984 */ /* 0x000e620008004c00 */
[----:B------:R-:W-:Y:S01]  /*9c60*/  LEA R89, R131, R134, 0xd ;  /* 0x0000008683597211 */ /* 0x000fe200078e68ff */
[----:B------:R-:W-:Y:S01]  /*9c70*/  FFMA R93, R93, R69, R92 ;  /* 0x000000455d5d7223 */ /* 0x000fe2000000005c */
[----:B------:R-:W-:Y:S01]  /*9c80*/  IADD3.X R7, R146, UR7, RZ, P3, !PT ;  /* 0x0000000792077c10 */ /* 0x000fe20009ffe4ff */
[----:B------:R-:W-:Y:S06]  /*9c90*/  BAR.SYNC 0x0 ;  /* 0x0000000000007b1d */ /* 0x000fec0000000000 */
[C---:B------:R-:W-:Y:S01]  /*9ca0*/  LEA R91, R131.reuse, R133, 0xd ;  /* 0x00000085835b7211 */ /* 0x040fe200078e68ff */
[----:B------:R-:W-:Y:S01]  /*9cb0*/  @!PT LDS RZ, [RZ] ;  /* 0x00000000fffff984 */ /* 0x000fe20000000800 */
[----:B------:R-:W-:Y:S01]  /*9cc0*/  @!PT LDS RZ, [RZ] ;  /* 0x00000000fffff984 */ /* 0x000fe20000000800 */
[----:B------:R-:W-:Y:S01]  /*9cd0*/  @!PT LDS RZ, [RZ] ;  /* 0x00000000fffff984 */ /* 0x000fe20000000800 */
[----:B------:R2:W-:Y:S01]  /*9ce0*/  LDGSTS.E.BYPASS.128 [R21], [R2.64], !P0 ;  /* 0x0000000002157fae */ /* 0x0005e2000c101c4a */
[----:B------:R-:W-:Y:S01]  /*9cf0*/  FFMA R8, R94, R70, R93 ;  /* 0x000000465e087223 */ /* 0x000fe2000000005d */
[----:B------:R-:W-:Y:S01]  /*9d00*/  LEA R93, R131, R132, 0xd ;  /* 0x00000084835d7211 */ /* 0x000fe200078e68ff */
[----:B------:R-:W-:Y:S01]  /*9d10*/  FFMA R10, R95, R75, R10 ;  /* 0x0000004b5f0a7223 */ /* 0x000fe2000000000a */
[----:B------:R3:W-:Y:S01]  /*9d20*/  LDGSTS.E.BYPASS.128 [R89], [R4.64], !P0 ;  /* 0x0000000004597fae */ /* 0x0007e2000c101c4a */
[----:B------:R-:W-:Y:S01]  /*9d30*/  LEA R0, R131, 0x4000, 0xe ;  /* 0x0000400083007811 */ /* 0x000fe200078e70ff */
[----:B------:R-:W-:Y:S01]  /*9d40*/  FFMA R8, R95, R71, R8 ;  /* 0x000000475f087223 */ /* 0x000fe20000000008 */
[----:B------:R-:W-:Y:S01]  /*9d50*/  FFMA R101, R101, R69, R100 ;  /* 0x0000004565657223 */ /* 0x000fe20000000064 */
[----:B------:R4:W-:Y:S01]  /*9d60*/  LDGSTS.E.BYPASS.128 [R91], [R6.64], !P0 ;  /* 0x00000000065b7fae */ /* 0x0009e2000c101c4a */
[----:B------:R-:W-:Y:S01]  /*9d70*/  IADD3 R95, R141, R0, RZ ;  /* 0x000000008d5f7210 */ /* 0x000fe20007ffe0ff */
[----:B------:R-:W-:Y:S01]  /*9d80*/  FFMA R14, R103, R75, R14 ;  /* 0x0000004b670e7223 */ /* 0x000fe2000000000e */
[----:B------:R-:W-:Y:S01]  /*9d90*/  FFMA R12, R102, R70, R101 ;  /* 0x00000046660c7223 */ /* 0x000fe20000000065 */
[----:B--2---:R-:W-:Y:S01]  /*9da0*/  IADD3 R2, P1, R149, UR6, RZ ;  /* 0x0000000695027c10 */ /* 0x004fe2000ff3e0ff */
[----:B------:R-:W-:Y:S01]  /*9db0*/  USHF.L.U32 UR5, UR4, 0xd, URZ ;  /* 0x0000000d04057899 */ /* 0x000fe2000800063f */
[----:B------:R-:W-:Y:S01]  /*9dc0*/  IADD3 R21, R135, R0, RZ ;  /* 0x0000000087157210 */ /* 0x000fe20007ffe0ff */
[----:B------:R-:W-:Y:S01]  /*9dd0*/  FFMA R12, R103, R71, R12 ;  /* 0x00000047670c7223 */ /* 0x000fe2000000000c */
[----:B------:R-:W-:-:S02]  /*9de0*/  IADD3.X R3, R148, UR7, RZ, P1, !PT ;  /* 0x0000000794037c10 */ /* 0x000fc40008ffe4ff */
[----:B---3--:R-:W-:Y:S02]  /*9df0*/  IADD3 R4, P1, R153, UR6, RZ ;  /* 0x0000000699047c10 */ /* 0x008fe4000ff3e0ff */
[----:B----4-:R-:W-:Y:S01]  /*9e00*/  IADD3 R6, P2, R151, UR6, RZ ;  /* 0x0000000697067c10 */ /* 0x010fe2000ff5e0ff */
[----:B------:R2:W-:Y:S01]  /*9e10*/  LDGSTS.E.BYPASS.128 [R93], [R2.64], !P0 ;  /* 0x00000000025d7fae */ /* 0x0005e2000c101c4a */
[----:B------:R-:W-:Y:S02]  /*9e20*/  IADD3.X R5, R152, UR7, RZ, P1, !PT ;  /* 0x0000000798057c10 */ /* 0x000fe40008ffe4ff */
[----:B------:R-:W-:Y:S01]  /*9e30*/  IADD3.X R7, R150, UR7, RZ, P2, !PT ;  /* 0x0000000796077c10 */ /* 0x000fe200097fe4ff */
[----:B------:R-:W0:Y:S01]  /*9e40*/  LDGDEPBAR ;  /* 0x00000000000079af */ /* 0x000e220000000000 */
[-C--:B------:R-:W-:Y:S02]  /*9e50*/  IADD3 R89, R134, R0.reuse, RZ ;  /* 0x0000000086597210 */ /* 0x080fe40007ffe0ff */
[-C--:B------:R-:W-:Y:S01]  /*9e60*/  IADD3 R91, R133, R0.reuse, RZ ;  /* 0x00000000855b7210 */ /* 0x080fe20007ffe0ff */
[----:B------:R3:W-:Y:S01]  /*9e70*/  LDGSTS.E.BYPASS.128 [R21], [R6.64], !P0 ;  /* 0x0000000006157fae */ /* 0x0007e2000c101c4a */
[----:B------:R-:W-:Y:S01]  /*9e80*/  IADD3 R99, R140, R0, RZ ;  /* 0x000000008c637210 */ /* 0x000fe20007ffe0ff */
[C---:B-1----:R-:W-:Y:S01]  /*9e90*/  FFMA R22, R16.reuse, R76, R22 ;  /* 0x0000004c10167223 */ /* 0x042fe20000000016 */
[----:B------:R-:W-:Y:S01]  /*9ea0*/  IADD3 R101, R139, R0, RZ ;  /* 0x000000008b657210 */ /* 0x000fe20007ffe0ff */
[----:B------:R1:W-:Y:S01]  /*9eb0*/  LDGSTS.E.BYPASS.128 [R89], [R4.64], !P0 ;  /* 0x0000000004597fae */ /* 0x0003e2000c101c4a */
[----:B--2---:R-:W-:Y:S01]  /*9ec0*/  IADD3 R2, P2, R155, UR6, RZ ;  /* 0x000000069b027c10 */ /* 0x004fe2000ff5e0ff */
[----:B------:R-:W-:Y:S01]  /*9ed0*/  FFMA R72, R16, R72, R23 ;  /* 0x0000004810487223 */ /* 0x000fe20000000017 */
[----:B------:R-:W-:Y:S01]  /*9ee0*/  IADD3 R93, R132, R0, RZ ;  /* 0x00000000845d7210 */ /* 0x000fe20007ffe0ff */
[----:B------:R-:W-:Y:S01]  /*9ef0*/  FFMA R68, R16, R68, R97 ;  /* 0x0000004410447223 */ /* 0x000fe20000000061 */
[----:B------:R-:W-:Y:S01]  /*9f00*/  IADD3.X R3, R154, UR7, RZ, P2, !PT ;  /* 0x000000079a037c10 */ /* 0x000fe200097fe4ff */
[----:B------:R-:W-:Y:S01]  /*9f10*/  FFMA R96, R16, R64, R96 ;  /* 0x0000004010607223 */ /* 0x000fe20000000060 */
[----:B------:R-:W-:Y:S01]  /*9f20*/  IADD3 R103, R138, R0, RZ ;  /* 0x000000008a677210 */ /* 0x000fe20007ffe0ff */
[-C--:B---3--:R-:W-:Y:S01]  /*9f30*/  FFMA R21, R105, R77.reuse, R104 ;  /* 0x0000004d69157223 */ /* 0x088fe20000000068 */
[----:B------:R-:W-:Y:S01]  /*9f40*/  IADD3 R6, P1, R157, UR6, RZ ;  /* 0x000000069d067c10 */ /* 0x000fe2000ff3e0ff */
[----:B------:R2:W-:Y:S01]  /*9f50*/  LDGSTS.E.BYPASS.128 [R91], [R2.64], !P0 ;  /* 0x00000000025b7fae */ /* 0x0005e2000c101c4a */
[----:B------:R-:W-:Y:S01]  /*9f60*/  FFMA R77, R17, R77, R22 ;  /* 0x0000004d114d7223 */ /* 0x000fe20000000016 */
[----:B-1----:R-:W-:Y:S01]  /*9f70*/  IADD3 R4, P2, R159, UR6, RZ ;  /* 0x000000069f047c10 */ /* 0x002fe2000ff5e0ff */
[-C--:B------:R-:W-:Y:S01]  /*9f80*/  FFMA R89, R105, R73.reuse, R90 ;  /* 0x0000004969597223 */ /* 0x080fe2000000005a */
[----:B------:R-:W-:Y:S01]  /*9f90*/  IADD3.X R7, R156, UR7, RZ, P1, !PT ;  /* 0x000000079c077c10 */ /* 0x000fe20008ffe4ff */
[----:B------:R-:W-:Y:S01]  /*9fa0*/  FFMA R73, R17, R73, R72 ;  /* 0x0000004911497223 */ /* 0x000fe20000000048 */
[----:B------:R-:W-:-:S03]  /*9fb0*/  IADD3.X R5, R158, UR7, RZ, P2, !PT ;  /* 0x000000079e057c10 */ /* 0x000fc600097fe4ff */
[----:B------:R1:W-:Y:S01]  /*9fc0*/  LDGSTS.E.BYPASS.128 [R93], [R6.64], !P0 ;  /* 0x00000000065d7fae */ /* 0x0003e2000c101c4a */
[-C--:B------:R-:W-:Y:S01]  /*9fd0*/  FFMA R22, R18, R74.reuse, R73 ;  /* 0x0000004a12167223 */ /* 0x080fe20000000049 */
[----:B--2---:R-:W-:Y:S02]  /*9fe0*/  IADD3 R2, P1, R161, UR6, RZ ;  /* 0x00000006a1027c10 */ /* 0x004fe4000ff3e0ff */
[----:B------:R2:W-:Y:S01]  /*9ff0*/  LDGSTS.E.BYPASS.128 [R95], [R4.64], !P0 ;  /* 0x00000000045f7fae */ /* 0x0005e2000c101c4a */
[C---:B------:R-:W-:Y:S01]  /*a000*/  FFMA R91, R105.reuse, R65, R20 ;  /* 0x00000041695b7223 */ /* 0x040fe20000000014 */
[-C--:B------:R-:W-:Y:S01]  /*a010*/  FFMA R105, R105, R69.reuse, R88 ;  /* 0x0000004569697223 */ /* 0x080fe20000000058 */
[----:B------:R-:W-:Y:S01]  /*a020*/  IADD3.X R3, R160, UR7, RZ, P1, !PT ;  /* 0x00000007a0037c10 */ /* 0x000fe20008ffe4ff */
[C---:B------:R-:W-:Y:S01]  /*a030*/  FFMA R20, R106.reuse, R74, R89 ;  /* 0x0000004a6a147223 */ /* 0x040fe20000000059 */
[C---:B------:R-:W-:Y:S01]  /*a040*/  FFMA R69, R17.reuse, R69, R68 ;  /* 0x0000004511457223 */ /* 0x040fe20000000044 */
[----:B------:R-:W-:Y:S01]  /*a050*/  FFMA R17, R17, R65, R96 ;  /* 0x0000004111117223 */ /* 0x000fe20000000060 */
[C---:B------:R-:W-:Y:S01]  /*a060*/  FFMA R0, R106.reuse, R66, R91 ;  /* 0x000000426a007223 */ /* 0x040fe2000000005b */
[----:B-1----:R-:W-:Y:S01]  /*a070*/  IADD3 R6, P2, R163, UR6, RZ ;  /* 0x00000006a3067c10 */ /* 0x002fe2000ff5e0ff */
[----:B------:R1:W-:Y:S01]  /*a080*/  LDGSTS.E.BYPASS.128 [R99], [R2.64], !P0 ;  /* 0x0000000002637fae */ /* 0x0003e2000c101c4a */
[----:B------:R-:W-:Y:S01]  /*a090*/  FFMA R88, R106, R78, R21 ;  /* 0x0000004e6a587223 */ /* 0x000fe20000000015 */
[----:B------:R-:W-:Y:S01]  /*a0a0*/  FFMA R66, R18, R66, R17 ;  /* 0x0000004212427223 */ /* 0x000fe20000000011 */
[----:B--2---:R-:W-:Y:S01]  /*a0b0*/  IADD3 R4, P3, R165, UR6, RZ ;  /* 0x00000006a5047c10 */ /* 0x004fe2000ff7e0ff */
[----:B------:R-:W-:Y:S01]  /*a0c0*/  UIADD3 UR6, UP1, UR6, 0x80, URZ ;  /* 0x0000008006067890 */ /* 0x000fe2000ff3e03f */
[----:B------:R-:W-:Y:S01]  /*a0d0*/  IADD3.X R7, R162, UR7, RZ, P2, !PT ;  /* 0x00000007a2077c10 */ /* 0x000fe200097fe4ff */
[----:B------:R-:W-:Y:S01]  /*a0e0*/  FFMA R106, R106, R70, R105 ;  /* 0x000000466a6a7223 */ /* 0x000fe20000000069 */
[----:B------:R-:W-:Y:S01]  /*a0f0*/  IADD3.X R5, R164, UR7, RZ, P3, !PT ;  /* 0x00000007a4057c10 */ /* 0x000fe20009ffe4ff */
[----:B------:R-:W-:Y:S01]  /*a100*/  UIADD3.X UR7, URZ, UR7, URZ, UP1, !UPT ;  /* 0x000000073f077290 */ /* 0x000fe20008ffe43f */
[C---:B------:R-:W-:Y:S01]  /*a110*/  FFMA R22, R19.reuse, R75, R22 ;  /* 0x0000004b13167223 */ /* 0x040fe20000000016 */
[----:B------:R2:W-:Y:S01]  /*a120*/  LDGSTS.E.BYPASS.128 [R101], [R6.64], !P0 ;  /* 0x0000000006657fae */ /* 0x0005e2000c101c4a */
[----:B------:R-:W-:-:S03]  /*a130*/  FFMA R21, R19, R67, R66 ;  /* 0x0000004313157223 */ /* 0x000fc60000000042 */
[----:B------:R3:W-:Y:S01]  /*a140*/  LDGSTS.E.BYPASS.128 [R103], [R4.64], !P0 ;  /* 0x0000000004677fae */ /* 0x0007e2000c101c4a */
[----:B------:R-:W-:-:S03]  /*a150*/  ISETP.GE.U32.AND P0, PT, R136, 0x8c, PT ;  /* 0x0000008c8800780c */ /* 0x000fc60003f06070 */
[----:B------:R-:W0:Y:S01]  /*a160*/  LDGDEPBAR ;  /* 0x00000000000079af */ /* 0x000e220000000000 */
[C---:B--2---:R-:W-:Y:S01]  /*a170*/  FFMA R6, R107.reuse, R75, R20 ;  /* 0x0000004b6b067223 */ /* 0x044fe20000000014 */
[C---:B------:R-:W-:Y:S01]  /*a180*/  FFMA R20, R18.reuse, R70, R69 ;  /* 0x0000004612147223 */ /* 0x040fe20000000045 */
[----:B------:R-:W-:Y:S01]  /*a190*/  FFMA R18, R18, R78, R77 ;  /* 0x0000004e12127223 */ /* 0x000fe2000000004d */
[C---:B------:R-:W-:Y:S01]  /*a1a0*/  FFMA R7, R107.reuse, R79, R88 ;  /* 0x0000004f6b077223 */ /* 0x040fe20000000058 */
[C---:B---3--:R-:W-:Y:S01]  /*a1b0*/  FFMA R5, R107.reuse, R67, R0 ;  /* 0x000000436b057223 */ /* 0x048fe20000000000 */
[----:B------:R-:W-:Y:S01]  /*a1c0*/  FFMA R4, R107, R71, R106 ;  /* 0x000000476b047223 */ /* 0x000fe2000000006a */
[C---:B------:R-:W-:Y:S01]  /*a1d0*/  FFMA R23, R19.reuse, R79, R18 ;  /* 0x0000004f13177223 */ /* 0x040fe20000000012 */
[----:B------:R-:W-:Y:S01]  /*a1e0*/  FFMA R20, R19, R71, R20 ;  /* 0x0000004713147223 */ /* 0x000fe20000000014 */
[----:B------:R-:W-:-:S04]  /*a1f0*/  DEPBAR.LE SB0, 0x2 ;  /* 0x000080800000791a */ /* 0x000fc80000000000 */
[----:B------:R-:W-:Y:S06]  /*a200*/  BAR.SYNC 0x0 ;  /* 0x0000000000007b1d */ /* 0x000fec0000000000 */
[----:B-1----:R-:W-:Y:S01]  /*a210*/  @P0 CALL.REL.NOINC `(.L_x_0) ;  /* 0x0000001000000944 */ /* 0x002fe20003c00000 */
[----:B------:R-:W-:Y:S05]  /*a220*/  BRA `(.L_x_1) ;  /* 0xffff70d000007947 */ /* 0x000fea000383ffff */
.L_x_0:
[----:B------:R-:W2:Y:S01]  /*a230*/  LDL.LU R92, [R1] ;  /* 0x00000000015c7983 */ /* 0x000ea20000300800 */
[----:B------:R-:W-:-:S04]  /*a240*/  DEPBAR.LE SB0, 0x0 ;  /* 0x000080000000791a */ /* 0x000fc80000000000 */
[----:B------:R-:W1:Y:S04]  /*a250*/  S2R R129, SR_TID.X ;  /* 0x0000000000817919 */ /* 0x000e680000002100 */
[----:B------:R-:W3:Y:S01]  /*a260*/  S2R R0, SR_TID.X ;  /* 0x0000000000007919 */ /* 0x000ee20000002100 */
[----:B-1----:R-:W-:Y:S02]  /*a270*/  SHF.L.U32 R129, R129, 0x2, RZ ;  /* 0x0000000281817819 */ /* 0x002fe400000006ff */
[----:B---3--:R-:W-:Y:S02]  /*a280*/  SHF.R.U32.HI R3, RZ, 0x5, R0 ;  /* 0x00000005ff037819 */ /* 0x008fe40000011600 */
[----:B------:R-:W-:Y:S02]  /*a290*/  LOP3.LUT R126, R129, 0x7c, RZ, 0xc0, !PT ;  /* 0x0000007c817e7812 */ /* 0x000fe400078ec0ff */
[----:B------:R-:W-:-:S05]  /*a2a0*/  SGXT.U32 R3, R3, 0x2 ;  /* 0x000000020303781a */ /* 0x000fca0000000000 */
[C---:B------:R-:W-:Y:S01]  /*a2b0*/  IMAD R88, R3.reuse, 0x210, R126 ;  /* 0x0000021003587824 */ /* 0x040fe200078e027e */
[----:B------:R-:W-:Y:S06]  /*a2c0*/  BAR.SYNC 0x0 ;  /* 0x0000000000007b1d */ /* 0x000fec0000000000 */
[----:B------:R-:W-:Y:S01]  /*a2d0*/  SHF.L.U32 R2, R88, 0x2, RZ ;  /* 0x0000000258027819 */ /* 0x000fe200000006ff */
[----:B------:R-:W-:Y:S04]  /*a2e0*/  STS.128 [R88.X4], R60 ;  /* 0x0000003c58007388 */ /* 0x000fe80000004c00 */
[----:B------:R-:W-:Y:S01]  /*a2f0*/  IMAD R2, R3, -0x630, R2 ;  /* 0xfffff9d003027824 */ /* 0x000fe200078e0202 */
[----:B------:R-:W-:Y:S04]  /*a300*/  STS.128 [R88.X4+0x210], R56 ;  /* 0x0002103858007388 */ /* 0x000fe80000004c00 */
[----:B------:R-:W-:Y:S04]  /*a310*/  STS.128 [R88.X4+0x420], R52 ;  /* 0x0004203458007388 */ /* 0x000fe80000004c00 */
[----:B------:R-:W-:Y:S04]  /*a320*/  STS.128 [R88.X4+0x630], R48 ;  /* 0x0006303058007388 */ /* 0x000fe80000004c00 */
[----:B------:R-:W-:Y:S06]  /*a330*/  BAR.SYNC 0x0 ;  /* 0x0000000000007b1d */ /* 0x000fec0000000000 */
[----:B------:R-:W1:Y:S04]  /*a340*/  LDS.128 R72, [R2] ;  /* 0x0000000002487984 */ /* 0x000e680000000c00 */
[----:B------:R-:W3:Y:S04]  /*a350*/  LDS.128 R76, [R2+0x840] ;  /* 0x00084000024c7984 */ /* 0x000ee80000000c00 */
[----:B------:R-:W4:Y:S04]  /*a360*/  LDS.128 R68, [R2+0x1080] ;  /* 0x0010800002447984 */ /* 0x000f280000000c00 */
[----:B------:R-:W5:Y:S04]  /*a370*/  LDS.128 R64, [R2+0x18c0] ;  /* 0x0018c00002407984 */ /* 0x000f680000000c00 */
[----:B------:R-:W-:Y:S06]  /*a380*/  BAR.SYNC 0x0 ;  /* 0x0000000000007b1d */ /* 0x000fec0000000000 */
[----:B------:R-:W-:Y:S04]  /*a390*/  STS.128 [R88.X4], R44 ;  /* 0x0000002c58007388 */ /* 0x000fe80000004c00 */
[----:B------:R-:W-:Y:S04]  /*a3a0*/  STS.128 [R88.X4+0x210], R40 ;  /* 0x0002102858007388 */ /* 0x000fe80000004c00 */
[----:B------:R-:W-:Y:S04]  /*a3b0*/  STS.128 [R88.X4+0x420], R36 ;  /* 0x0004202458007388 */ /* 0x000fe80000004c00 */
[----:B------:R-:W-:Y:S04]  /*a3c0*/  STS.128 [R88.X4+0x630], R32 ;  /* 0x0006302058007388 */ /* 0x000fe80000004c00 */
[----:B------:R-:W-:Y:S06]  /*a3d0*/  BAR.SYNC 0x0 ;  /* 0x0000000000007b1d */ /* 0x000fec0000000000 */
[----:B------:R-:W1:Y:S01]  /*a3e0*/  LDS.128 R60, [R2] ;  /* 0x00000000023c7984 */ /* 0x000e620000000c00 */
[----:B------:R-:W-:-:S02]  /*a3f0*/  ULDC UR4, c[0x0][0x178] ;  /* 0x00005e0000047ab9 */ /* 0x000fc40000000800 */
[----:B------:R-:W-:Y:S01]  /*a400*/  UIMAD UR4, UR4, 0x32, URZ ;  /* 0x00000032040478a4 */ /* 0x000fe2000f8e023f */
[----:B------:R-:W1:Y:S04]  /*a410*/  LDS.128 R48, [R2+0x840] ;  /* 0x0008400002307984 */ /* 0x000e680000000c00 */
[----:B------:R-:W1:Y:S04]  /*a420*/  LDS.128 R52, [R2+0x1080] ;  /* 0x0010800002347984 */ /* 0x000e680000000c00 */
[----:B------:R-:W1:Y:S01]  /*a430*/  LDS.128 R56, [R2+0x18c0] ;  /* 0x0018c00002387984 */ /* 0x000e620000000c00 */
[----:B------:R-:W-:-:S03]  /*a440*/  LOP3.LUT R3, R137, 0x4, RZ, 0xfc, !PT ;  /* 0x0000000489037812 */ /* 0x000fc600078efcff */
[----:B------:R-:W-:Y:S06]  /*a450*/  BAR.SYNC 0x0 ;  /* 0x0000000000007b1d */ /* 0x000fec0000000000 */
[----:B------:R-:W-:Y:S04]  /*a460*/  STS.128 [R88.X4], R28 ;  /* 0x0000001c58007388 */ /* 0x000fe80000004c00 */
[----:B------:R-:W-:Y:S04]  /*a470*/  STS.128 [R88.X4+0x210], R24 ;  /* 0x0002101858007388 */ /* 0x000fe80000004c00 */
[----:B------:R-:W-:Y:S04]  /*a480*/  STS.128 [R88.X4+0x420], R80 ;  /* 0x0004205058007388 */ /* 0x000fe80000004c00 */
[----:B------:R-:W-:Y:S04]  /*a490*/  STS.128 [R88.X4+0x630], R84 ;  /* 0x0006305458007388 */ /* 0x000fe80000004c00 */
[----:B------:R-:W-:Y:S06]  /*a4a0*/  BAR.SYNC 0x0 ;  /* 0x0000000000007b1d */ /* 0x000fec0000000000 */
[----:B------:R-:W1:Y:S01]  /*a4b0*/  LDS.128 R40, [R2] ;  /* 0x0000000002287984 */ /* 0x000e620000000c00 */
[----:B------:R-:W-:-:S03]  /*a4c0*/  LOP3.LUT R25, R137, 0x8, RZ, 0xfc, !PT ;  /* 0x0000000889197812 */ /* 0x000fc600078efcff */
[----:B------:R-:W1:Y:S01]  /*a4d0*/  LDS.128 R36, [R2+0x840] ;  /* 0x0008400002247984 */ /* 0x000e620000000c00 */
[----:B------:R-:W-:-:S03]  /*a4e0*/  LOP3.LUT R27, R137, 0xc, RZ, 0xfc, !PT ;  /* 0x0000000c891b7812 */ /* 0x000fc600078efcff */
[----:B------:R-:W1:Y:S04]  /*a4f0*/  LDS.128 R32, [R2+0x1080] ;  /* 0x0010800002207984 */ /* 0x000e680000000c00 */
[----:B------:R-:W1:Y:S04]  /*a500*/  LDS.128 R16, [R2+0x18c0] ;  /* 0x0018c00002107984 */ /* 0x000e680000000c00 */
[----:B------:R-:W-:Y:S06]  /*a510*/  BAR.SYNC 0x0 ;  /* 0x0000000000007b1d */ /* 0x000fec0000000000 */
[----:B------:R3:W-:Y:S01]  /*a520*/  STS.128 [R88.X4], R8 ;  /* 0x0000000858007388 */ /* 0x0007e20000004c00 */
[----:B------:R-:W-:-:S03]  /*a530*/  MOV R81, 0x4 ;  /* 0x0000000400517802 */ /* 0x000fc60000000f00 */
[----:B------:R-:W-:Y:S04]  /*a540*/  STS.128 [R88.X4+0x420], R4 ;  /* 0x0004200458007388 */ /* 0x000fe80000004c00 */
[----:B------:R4:W-:Y:S01]  /*a550*/  STS.128 [R88.X4+0x210], R12 ;  /* 0x0002100c58007388 */ /* 0x0009e20000004c00 */
[----:B---3--:R-:W-:-:S03]  /*a560*/  LOP3.LUT R9, R137, 0x10, RZ, 0xfc, !PT ;  /* 0x0000001089097812 */ /* 0x008fc600078efcff */
[----:B------:R3:W-:Y:S01]  /*a570*/  STS.128 [R88.X4+0x630], R20 ;  /* 0x0006301458007388 */ /* 0x0007e20000004c00 */
[C---:B----4-:R-:W-:Y:S02]  /*a580*/  LOP3.LUT R15, R137.reuse, 0x18, RZ, 0xfc, !PT ;  /* 0x00000018890f7812 */ /* 0x050fe400078efcff */
[C---:B---3--:R-:W-:Y:S02]  /*a590*/  LOP3.LUT R21, R137.reuse, 0x1c, RZ, 0xfc, !PT ;  /* 0x0000001c89157812 */ /* 0x048fe400078efcff */
[C---:B------:R-:W-:Y:S02]  /*a5a0*/  LOP3.LUT R23, R137.reuse, 0x20, RZ, 0xfc, !PT ;  /* 0x0000002089177812 */ /* 0x040fe400078efcff */
[C---:B------:R-:W-:Y:S02]  /*a5b0*/  LOP3.LUT R31, R137.reuse, 0x2c, RZ, 0xfc, !PT ;  /* 0x0000002c891f7812 */ /* 0x040fe400078efcff */
[C---:B------:R-:W-:Y:S02]  /*a5c0*/  LOP3.LUT R45, R137.reuse, 0x30, RZ, 0xfc, !PT ;  /* 0x00000030892d7812 */ /* 0x040fe400078efcff */
[----:B------:R-:W-:-:S02]  /*a5d0*/  LOP3.LUT R47, R137, 0x34, RZ, 0xfc, !PT ;  /* 0x00000034892f7812 */ /* 0x000fc400078efcff */
[----:B--2---:R-:W-:-:S04]  /*a5e0*/  LOP3.LUT R0, R92, 0x7c, R129, 0xf8, !PT ;  /* 0x0000007c5c007812 */ /* 0x004fc800078ef881 */
[----:B------:R-:W-:-:S04]  /*a5f0*/  ISETP.GE.AND P0, PT, R0, 0x80, PT ;  /* 0x000000800000780c */ /* 0x000fc80003f06270 */
[----:B------:R-:W-:Y:S02]  /*a600*/  ISETP.LT.AND P1, PT, R137, UR4, !P0 ;  /* 0x0000000489007c0c */ /* 0x000fe4000c721270 */
[----:B------:R-:W-:Y:S02]  /*a610*/  ISETP.LT.AND P2, PT, R3, UR4, !P0 ;  /* 0x0000000403007c0c */ /* 0x000fe4000c741270 */
[----:B------:R-:W-:Y:S02]  /*a620*/  ISETP.LT.AND P3, PT, R25, UR4, !P0 ;  /* 0x0000000419007c0c */ /* 0x000fe4000c761270 */
[-C--:B------:R-:W-:Y:S02]  /*a630*/  LEA R4, R137, R0.reuse, 0x7 ;  /* 0x0000000089047211 */ /* 0x080fe400078e38ff */
[----:B------:R-:W-:Y:S02]  /*a640*/  ISETP.LT.AND P4, PT, R27, UR4, !P0 ;  /* 0x000000041b007c0c */ /* 0x000fe4000c781270 */
[----:B------:R-:W-:-:S02]  /*a650*/  LEA R6, R3, R0, 0x7 ;  /* 0x0000000003067211 */ /* 0x000fc400078e38ff */
[----:B------:R-:W-:Y:S02]  /*a660*/  ISETP.LT.AND P5, PT, R9, UR4, !P0 ;  /* 0x0000000409007c0c */ /* 0x000fe4000c7a1270 */
[-C--:B------:R-:W-:Y:S02]  /*a670*/  LEA R8, R25, R0.reuse, 0x7 ;  /* 0x0000000019087211 */ /* 0x080fe400078e38ff */
[-C--:B------:R-:W-:Y:S01]  /*a680*/  LEA R10, R27, R0.reuse, 0x7 ;  /* 0x000000001b0a7211 */ /* 0x080fe200078e38ff */
[-C--:B------:R-:W-:Y:S01]  /*a690*/  IMAD.WIDE R4, R4, R81.reuse, c[0x0][0x170] ;  /* 0x00005c0004047625 */ /* 0x080fe200078e0251 */
[----:B------:R-:W-:Y:S01]  /*a6a0*/  LEA R12, R9, R0, 0x7 ;  /* 0x00000000090c7211 */ /* 0x000fe200078e38ff */
[----:B------:R-:W-:Y:S06]  /*a6b0*/  BAR.SYNC 0x0 ;  /* 0x0000000000007b1d */ /* 0x000fec0000000000 */
[-C--:B------:R-:W-:Y:S01]  /*a6c0*/  IMAD.WIDE R6, R6, R81.reuse, c[0x0][0x170] ;  /* 0x00005c0006067625 */ /* 0x080fe200078e0251 */
[----:B-1----:R-:W-:Y:S03]  /*a6d0*/  @P1 STG.E.128 [R4.64], R72 ;  /* 0x0000004804001986 */ /* 0x002fe6000c101d0a */
[-C--:B------:R-:W-:Y:S01]  /*a6e0*/  IMAD.WIDE R8, R8, R81.reuse, c[0x0][0x170] ;  /* 0x00005c0008087625 */ /* 0x080fe200078e0251 */
[----:B------:R-:W-:Y:S03]  /*a6f0*/  @P2 STG.E.128 [R6.64], R76 ;  /* 0x0000004c06002986 */ /* 0x000fe6000c101d0a */
[-C--:B------:R-:W-:Y:S01]  /*a700*/  IMAD.WIDE R10, R10, R81.reuse, c[0x0][0x170] ;  /* 0x00005c000a0a7625 */ /* 0x080fe200078e0251 */
[----:B------:R-:W-:Y:S03]  /*a710*/  @P3 STG.E.128 [R8.64], R68 ;  /* 0x0000004408003986 */ /* 0x000fe6000c101d0a */
[----:B------:R-:W-:Y:S01]  /*a720*/  IMAD.WIDE R12, R12, R81, c[0x0][0x170] ;  /* 0x00005c000c0c7625 */ /* 0x000fe200078e0251 */
[----:B-----5:R-:W-:Y:S01]  /*a730*/  @P4 STG.E.128 [R10.64], R64 ;  /* 0x000000400a004986 */ /* 0x020fe2000c101d0a */
[----:B------:R-:W-:-:S02]  /*a740*/  ISETP.LT.AND P2, PT, R15, UR4, !P0 ;  /* 0x000000040f007c0c */ /* 0x000fc4000c741270 */
[----:B------:R-:W-:Y:S01]  /*a750*/  LEA R22, R15, R0, 0x7 ;  /* 0x000000000f167211 */ /* 0x000fe200078e38ff */
[----:B------:R1:W-:Y:S04]  /*a760*/  @P5 STG.E.128 [R12.64], R60 ;  /* 0x0000003c0c005986 */ /* 0x0003e8000c101d0a */
[----:B------:R-:W2:Y:S04]  /*a770*/  LDS.128 R12, [R2] ;  /* 0x00000000020c7984 */ /* 0x000ea80000000c00 */
[----:B------:R-:W3:Y:S04]  /*a780*/  LDS.128 R8, [R2+0x840] ;  /* 0x0008400002087984 */ /* 0x000ee80000000c00 */
[----:B------:R-:W4:Y:S01]  /*a790*/  LDS.128 R4, [R2+0x1080] ;  /* 0x0010800002047984 */ /* 0x000f220000000c00 */
[----:B------:R-:W-:-:S02]  /*a7a0*/  LOP3.LUT R3, R137, 0x14, RZ, 0xfc, !PT ;  /* 0x0000001489037812 */ /* 0x000fc400078efcff */
[----:B------:R-:W-:Y:S02]  /*a7b0*/  LOP3.LUT R25, R137, 0x24, RZ, 0xfc, !PT ;  /* 0x0000002489197812 */ /* 0x000fe400078efcff */
[----:B------:R-:W-:Y:S02]  /*a7c0*/  ISETP.LT.AND P1, PT, R3, UR4, !P0 ;  /* 0x0000000403007c0c */ /* 0x000fe4000c721270 */
[----:B------:R-:W-:Y:S02]  /*a7d0*/  ISETP.LT.AND P3, PT, R21, UR4, !P0 ;  /* 0x0000000415007c0c */ /* 0x000fe4000c761270 */
[----:B------:R-:W-:Y:S02]  /*a7e0*/  LEA R20, R3, R0, 0x7 ;  /* 0x0000000003147211 */ /* 0x000fe400078e38ff */
[----:B------:R-:W-:Y:S02]  /*a7f0*/  ISETP.LT.AND P4, PT, R23, UR4, !P0 ;  /* 0x0000000417007c0c */ /* 0x000fe4000c781270 */
[----:B------:R-:W-:-:S02]  /*a800*/  ISETP.LT.AND P5, PT, R25, UR4, !P0 ;  /* 0x0000000419007c0c */ /* 0x000fc4000c7a1270 */
[-C--:B------:R-:W-:Y:S02]  /*a810*/  LEA R24, R21, R0.reuse, 0x7 ;  /* 0x0000000015187211 */ /* 0x080fe400078e38ff */
[-C--:B------:R-:W-:Y:S01]  /*a820*/  LEA R26, R23, R0.reuse, 0x7 ;  /* 0x00000000171a7211 */ /* 0x080fe200078e38ff */
[-C--:B------:R-:W-:Y:S01]  /*a830*/  IMAD.WIDE R20, R20, R81.reuse, c[0x0][0x170] ;  /* 0x00005c0014147625 */ /* 0x080fe200078e0251 */
[----:B------:R-:W-:Y:S02]  /*a840*/  LEA R28, R25, R0, 0x7 ;  /* 0x00000000191c7211 */ /* 0x000fe400078e38ff */
[C---:B------:R-:W-:Y:S01]  /*a850*/  LOP3.LUT R3, R137.reuse, 0x28, RZ, 0xfc, !PT ;  /* 0x0000002889037812 */ /* 0x040fe200078efcff */
[-C--:B------:R-:W-:Y:S01]  /*a860*/  IMAD.WIDE R22, R22, R81.reuse, c[0x0][0x170] ;  /* 0x00005c0016167625 */ /* 0x080fe200078e0251 */
[----:B------:R5:W-:Y:S03]  /*a870*/  @P1 STG.E.128 [R20.64], R48 ;  /* 0x0000003014001986 */ /* 0x000be6000c101d0a */
[-C--:B------:R-:W-:Y:S01]  /*a880*/  IMAD.WIDE R24, R24, R81.reuse, c[0x0][0x170] ;  /* 0x00005c0018187625 */ /* 0x080fe200078e0251 */
[----:B------:R2:W-:Y:S03]  /*a890*/  @P2 STG.E.128 [R22.64], R52 ;  /* 0x0000003416002986 */ /* 0x0005e6000c101d0a */
[----:B------:R-:W-:Y:S01]  /*a8a0*/  IMAD.WIDE R26, R26, R81, c[0x0][0x170] ;  /* 0x00005c001a1a7625 */ /* 0x000fe200078e0251 */
[----:B-1----:R-:W-:-:S03]  /*a8b0*/  LOP3.LUT R61, R137, 0x38, RZ, 0xfc, !PT ;  /* 0x00000038893d7812 */ /* 0x002fc600078efcff */
[----:B------:R-:W-:Y:S01]  /*a8c0*/  IMAD.WIDE R28, R28, R81, c[0x0][0x170] ;  /* 0x00005c001c1c7625 */ /* 0x000fe200078e0251 */
[----:B------:R-:W-:Y:S01]  /*a8d0*/  ISETP.LT.AND P1, PT, R3, UR4, !P0 ;  /* 0x0000000403007c0c */ /* 0x000fe2000c721270 */
[----:B------:R1:W-:Y:S01]  /*a8e0*/  @P3 STG.E.128 [R24.64], R56 ;  /* 0x0000003818003986 */ /* 0x0003e2000c101d0a */
[----:B------:R-:W-:Y:S02]  /*a8f0*/  LOP3.LUT R137, R137, 0x3c, RZ, 0xfc, !PT ;  /* 0x0000003c89897812 */ /* 0x000fe400078efcff */
[----:B------:R-:W-:Y:S01]  /*a900*/  ISETP.LT.AND P2, PT, R31, UR4, !P0 ;  /* 0x000000041f007c0c */ /* 0x000fe2000c741270 */
[----:B------:R3:W-:Y:S01]  /*a910*/  @P4 STG.E.128 [R26.64], R40 ;  /* 0x000000281a004986 */ /* 0x0007e2000c101d0a */
[----:B------:R-:W-:Y:S02]  /*a920*/  ISETP.LT.AND P3, PT, R45, UR4, !P0 ;  /* 0x000000042d007c0c */ /* 0x000fe4000c761270 */
[----:B-----5:R-:W-:Y:S01]  /*a930*/  LEA R20, R3, R0, 0x7 ;  /* 0x0000000003147211 */ /* 0x020fe200078e38ff */
[----:B------:R5:W-:Y:S01]  /*a940*/  @P5 STG.E.128 [R28.64], R36 ;  /* 0x000000241c005986 */ /* 0x000be2000c101d0a */
[----:B------:R-:W-:-:S02]  /*a950*/  ISETP.LT.AND P4, PT, R47, UR4, !P0 ;  /* 0x000000042f007c0c */ /* 0x000fc4000c781270 */
[-C--:B--2---:R-:W-:Y:S02]  /*a960*/  LEA R22, R31, R0.reuse, 0x7 ;  /* 0x000000001f167211 */ /* 0x084fe400078e38ff */
[----:B------:R-:W-:Y:S02]  /*a970*/  ISETP.LT.AND P5, PT, R61, UR4, !P0 ;  /* 0x000000043d007c0c */ /* 0x000fe4000c7a1270 */
[----:B------:R-:W-:Y:S02]  /*a980*/  ISETP.LT.AND P0, PT, R137, UR4, !P0 ;  /* 0x0000000489007c0c */ /* 0x000fe4000c701270 */
[-C--:B-1----:R-:W-:Y:S01]  /*a990*/  LEA R24, R45, R0.reuse, 0x7 ;  /* 0x000000002d187211 */ /* 0x082fe200078e38ff */
[----:B------:R-:W-:Y:S01]  /*a9a0*/  IMAD.WIDE R20, R20, R81, c[0x0][0x170] ;  /* 0x00005c0014147625 */ /* 0x000fe200078e0251 */
[----:B---3--:R-:W-:-:S03]  /*a9b0*/  LEA R26, R47, R0, 0x7 ;  /* 0x000000002f1a7211 */ /* 0x008fc600078e38ff */
[----:B------:R-:W-:Y:S01]  /*a9c0*/  IMAD.WIDE R22, R22, R81, c[0x0][0x170] ;  /* 0x00005c0016167625 */ /* 0x000fe200078e0251 */
[----:B-----5:R-:W-:-:S03]  /*a9d0*/  LEA R28, R61, R0, 0x7 ;  /* 0x000000003d1c7211 */ /* 0x020fc600078e38ff */
[-C--:B------:R-:W-:Y:S01]  /*a9e0*/  IMAD.WIDE R24, R24, R81.reuse, c[0x0][0x170] ;  /* 0x00005c0018187625 */ /* 0x080fe200078e0251 */
[----:B------:R1:W-:Y:S03]  /*a9f0*/  @P1 STG.E.128 [R20.64], R32 ;  /* 0x0000002014001986 */ /* 0x0003e6000c101d0a */
[-C--:B------:R-:W-:Y:S01]  /*aa00*/  IMAD.WIDE R26, R26, R81.reuse, c[0x0][0x170] ;  /* 0x00005c001a1a7625 */ /* 0x080fe200078e0251 */
[----:B------:R1:W-:Y:S03]  /*aa10*/  @P2 STG.E.128 [R22.64], R16 ;  /* 0x0000001016002986 */ /* 0x0003e6000c101d0a */
[----:B------:R-:W-:Y:S01]  /*aa20*/  IMAD.WIDE R28, R28, R81, c[0x0][0x170] ;  /* 0x00005c001c1c7625 */ /* 0x000fe200078e0251 */
[----:B------:R1:W-:Y:S04]  /*aa30*/  @P3 STG.E.128 [R24.64], R12 ;  /* 0x0000000c18003986 */ /* 0x0003e8000c101d0a */
[----:B------:R1:W-:Y:S04]  /*aa40*/  @P4 STG.E.128 [R26.64], R8 ;  /* 0x000000081a004986 */ /* 0x0003e8000c101d0a */
[----:B----4-:R1:W-:Y:S01]  /*aa50*/  @P5 STG.E.128 [R28.64], R4 ;  /* 0x000000041c005986 */ /* 0x0103e2000c101d0a */
[----:B------:R-:W-:Y:S05]  /*aa60*/  @!P0 EXIT ;  /* 0x000000000000894d */ /* 0x000fea0003800000 */
[----:B-1----:R-:W1:Y:S01]  /*aa70*/  LDS.128 R8, [R2+0x18c0] ;  /* 0x0018c00002087984 */ /* 0x002e620000000c00 */
[----:B------:R-:W-:-:S05]  /*aa80*/  LEA R4, R137, R0, 0x7 ;  /* 0x0000000089047211 */ /* 0x000fca00078e38ff */
[----:B------:R-:W-:-:S05]  /*aa90*/  IMAD.WIDE R4, R4, R81, c[0x0][0x170] ;  /* 0x00005c0004047625 */ /* 0x000fca00078e0251 */
[----:B-1----:R-:W-:Y:S01]  /*aaa0*/  STG.E.128 [R4.64], R8 ;  /* 0x0000000804007986 */ /* 0x002fe2000c101d0a */
[----:B------:R-:W-:Y:S05]  /*aab0*/  EXIT ;  /* 0x000000000000794d */ /* 0x000fea0003800000 */
.L_x_2:
[----:B------:R-:W-:-:S00]  /*aac0*/  BRA `(.L_x_2) ;  /* 0xfffffff000007947 */ /* 0x000fc0000383ffff */
[----:B------:R-:W-:-:S00]  /*aad0*/  NOP ;  /* 0x0000000000007918 */ /* 0x000fc00000000000 */
        /* <DEDUP_REMOVED lines=10> */
.L_x_3:


//--------------------- .nv.shared.triton_mm      --------------------------
	.section	.nv.shared.triton_mm,"aw",@nobits
	.align	16
